//
// Generated by NVIDIA NVVM Compiler
//
// Compiler Build ID: CL-36424714
// Cuda compilation tools, release 13.0, V13.0.88
// Based on NVVM 20.0.0
//

.version 9.0
.target sm_100
.address_size 64

	// .globl	_Z16updateVelocitiesPfS_S_S_S_

.visible .entry _Z16updateVelocitiesPfS_S_S_S_(
	.param .u64 .ptr .align 1 _Z16updateVelocitiesPfS_S_S_S__param_0,
	.param .u64 .ptr .align 1 _Z16updateVelocitiesPfS_S_S_S__param_1,
	.param .u64 .ptr .align 1 _Z16updateVelocitiesPfS_S_S_S__param_2,
	.param .u64 .ptr .align 1 _Z16updateVelocitiesPfS_S_S_S__param_3,
	.param .u64 .ptr .align 1 _Z16updateVelocitiesPfS_S_S_S__param_4
)
{
	.reg .pred 	%p<35>;
	.reg .b32 	%r<41>;
	.reg .b32 	%f<244>;
	.reg .b64 	%rd<23>;
	.reg .b64 	%fd<22>;

	ld.param.u64 	%rd1, [_Z16updateVelocitiesPfS_S_S_S__param_0];
	ld.param.u64 	%rd2, [_Z16updateVelocitiesPfS_S_S_S__param_1];
	ld.param.u64 	%rd3, [_Z16updateVelocitiesPfS_S_S_S__param_2];
	ld.param.u64 	%rd4, [_Z16updateVelocitiesPfS_S_S_S__param_3];
	ld.param.u64 	%rd5, [_Z16updateVelocitiesPfS_S_S_S__param_4];
	cvta.to.global.u64 	%rd6, %rd5;
	cvta.to.global.u64 	%rd7, %rd4;
	mov.u32 	%r1, %tid.x;
	mov.u32 	%r2, %tid.y;
	mul.wide.u32 	%rd8, %r1, 4;
	add.s64 	%rd9, %rd7, %rd8;
	ld.global.f32 	%f23, [%rd9];
	add.s64 	%rd10, %rd6, %rd8;
	ld.global.f32 	%f1, [%rd10];
	mul.wide.u32 	%rd11, %r2, 4;
	add.s64 	%rd12, %rd7, %rd11;
	ld.global.f32 	%f24, [%rd12];
	add.s64 	%rd13, %rd6, %rd11;
	ld.global.f32 	%f2, [%rd13];
	sub.f32 	%f3, %f23, %f24;
	abs.f32 	%f4, %f3;
	setp.eq.f32 	%p1, %f3, 0f3F800000;
	mov.f32 	%f241, 0f3F800000;
	@%p1 bra 	$L__BB0_5;
	setp.num.f32 	%p2, %f4, %f4;
	@%p2 bra 	$L__BB0_3;
	mov.f32 	%f80, 0f40000000;
	add.rn.f32 	%f241, %f3, %f80;
	bra.uni 	$L__BB0_5;
$L__BB0_3:
	setp.lt.f32 	%p3, %f4, 0f00800000;
	mul.f32 	%f25, %f4, 0f4B800000;
	selp.f32 	%f26, %f25, %f4, %p3;
	mov.b32 	%r3, %f26;
	add.s32 	%r4, %r3, -1060439283;
	and.b32  	%r5, %r4, -8388608;
	sub.s32 	%r6, %r3, %r5;
	mov.b32 	%f27, %r6;
	cvt.rn.f32.s32 	%f28, %r5;
	selp.f32 	%f29, 0fC1C00000, 0f00000000, %p3;
	fma.rn.f32 	%f30, %f28, 0f34000000, %f29;
	add.f32 	%f31, %f27, 0fBF800000;
	add.f32 	%f32, %f27, 0f3F800000;
	rcp.approx.ftz.f32 	%f33, %f32;
	add.f32 	%f34, %f31, %f31;
	mul.f32 	%f35, %f34, %f33;
	mul.f32 	%f36, %f35, %f35;
	neg.f32 	%f37, %f35;
	sub.f32 	%f38, %f31, %f35;
	add.f32 	%f39, %f38, %f38;
	fma.rn.f32 	%f40, %f37, %f31, %f39;
	mul.rn.f32 	%f41, %f33, %f40;
	fma.rn.f32 	%f42, %f36, 0f3A2C32E4, 0f3B52E7DB;
	fma.rn.f32 	%f43, %f42, %f36, 0f3C93BB73;
	fma.rn.f32 	%f44, %f43, %f36, 0f3DF6384F;
	mul.rn.f32 	%f45, %f44, %f36;
	fma.rn.f32 	%f46, %f35, 0f3FB8AA3B, %f30;
	mul.f32 	%f47, %f45, 0f40400000;
	sub.f32 	%f48, %f30, %f46;
	fma.rn.f32 	%f49, %f35, 0f3FB8AA3B, %f48;
	fma.rn.f32 	%f50, %f41, 0f3FB8AA3B, %f49;
	fma.rn.f32 	%f51, %f35, 0f32A55E34, %f50;
	fma.rn.f32 	%f52, %f47, %f41, %f51;
	fma.rn.f32 	%f53, %f45, %f35, %f52;
	add.rn.f32 	%f54, %f46, %f53;
	mov.f32 	%f55, 0f40000000;
	mul.rn.f32 	%f56, %f54, %f55;
	cvt.rni.f32.f32 	%f57, %f56;
	sub.f32 	%f58, %f56, %f57;
	neg.f32 	%f59, %f56;
	fma.rn.f32 	%f60, %f54, 0f40000000, %f59;
	neg.f32 	%f61, %f46;
	add.rn.f32 	%f62, %f54, %f61;
	neg.f32 	%f63, %f62;
	add.rn.f32 	%f64, %f53, %f63;
	fma.rn.f32 	%f65, %f64, 0f40000000, %f60;
	add.f32 	%f66, %f58, %f65;
	setp.gt.f32 	%p4, %f57, 0f00000000;
	selp.b32 	%r7, 0, -2097152000, %p4;
	setp.neu.f32 	%p5, %f3, 0f00000000;
	setp.neu.f32 	%p6, %f4, 0f7F800000;
	setp.lt.f32 	%p7, %f56, 0f00000000;
	selp.f32 	%f67, 0f00000000, 0f7F800000, %p7;
	abs.f32 	%f68, %f56;
	setp.gt.f32 	%p8, %f68, 0f43180000;
	cvt.rzi.s32.f32 	%r8, %f57;
	shl.b32 	%r9, %r8, 23;
	sub.s32 	%r10, %r9, %r7;
	mov.b32 	%f69, %r10;
	add.s32 	%r11, %r7, 2130706432;
	mov.b32 	%f70, %r11;
	fma.rn.f32 	%f71, %f66, 0f391FCB8E, 0f3AAF85ED;
	fma.rn.f32 	%f72, %f71, %f66, 0f3C1D9856;
	fma.rn.f32 	%f73, %f72, %f66, 0f3D6357BB;
	fma.rn.f32 	%f74, %f73, %f66, 0f3E75FDEC;
	fma.rn.f32 	%f75, %f74, %f66, 0f3F317218;
	fma.rn.f32 	%f76, %f75, %f66, 0f3F800000;
	mul.f32 	%f77, %f76, %f70;
	mul.f32 	%f78, %f77, %f69;
	selp.f32 	%f241, %f67, %f78, %p8;
	and.pred  	%p9, %p5, %p6;
	@%p9 bra 	$L__BB0_5;
	add.f32 	%f79, %f3, %f3;
	mov.b32 	%r12, %f79;
	and.b32  	%r13, %r12, 2147483647;
	mov.b32 	%f241, %r13;
$L__BB0_5:
	sub.f32 	%f9, %f1, %f2;
	abs.f32 	%f10, %f9;
	setp.eq.f32 	%p10, %f9, 0f3F800000;
	mov.f32 	%f242, 0f3F800000;
	@%p10 bra 	$L__BB0_10;
	setp.num.f32 	%p11, %f10, %f10;
	@%p11 bra 	$L__BB0_8;
	mov.f32 	%f137, 0f40000000;
	add.rn.f32 	%f242, %f9, %f137;
	bra.uni 	$L__BB0_10;
$L__BB0_8:
	setp.lt.f32 	%p12, %f10, 0f00800000;
	mul.f32 	%f82, %f10, 0f4B800000;
	selp.f32 	%f83, %f82, %f10, %p12;
	mov.b32 	%r14, %f83;
	add.s32 	%r15, %r14, -1060439283;
	and.b32  	%r16, %r15, -8388608;
	sub.s32 	%r17, %r14, %r16;
	mov.b32 	%f84, %r17;
	cvt.rn.f32.s32 	%f85, %r16;
	selp.f32 	%f86, 0fC1C00000, 0f00000000, %p12;
	fma.rn.f32 	%f87, %f85, 0f34000000, %f86;
	add.f32 	%f88, %f84, 0fBF800000;
	add.f32 	%f89, %f84, 0f3F800000;
	rcp.approx.ftz.f32 	%f90, %f89;
	add.f32 	%f91, %f88, %f88;
	mul.f32 	%f92, %f91, %f90;
	mul.f32 	%f93, %f92, %f92;
	neg.f32 	%f94, %f92;
	sub.f32 	%f95, %f88, %f92;
	add.f32 	%f96, %f95, %f95;
	fma.rn.f32 	%f97, %f94, %f88, %f96;
	mul.rn.f32 	%f98, %f90, %f97;
	fma.rn.f32 	%f99, %f93, 0f3A2C32E4, 0f3B52E7DB;
	fma.rn.f32 	%f100, %f99, %f93, 0f3C93BB73;
	fma.rn.f32 	%f101, %f100, %f93, 0f3DF6384F;
	mul.rn.f32 	%f102, %f101, %f93;
	fma.rn.f32 	%f103, %f92, 0f3FB8AA3B, %f87;
	mul.f32 	%f104, %f102, 0f40400000;
	sub.f32 	%f105, %f87, %f103;
	fma.rn.f32 	%f106, %f92, 0f3FB8AA3B, %f105;
	fma.rn.f32 	%f107, %f98, 0f3FB8AA3B, %f106;
	fma.rn.f32 	%f108, %f92, 0f32A55E34, %f107;
	fma.rn.f32 	%f109, %f104, %f98, %f108;
	fma.rn.f32 	%f110, %f102, %f92, %f109;
	add.rn.f32 	%f111, %f103, %f110;
	mov.f32 	%f112, 0f40000000;
	mul.rn.f32 	%f113, %f111, %f112;
	cvt.rni.f32.f32 	%f114, %f113;
	sub.f32 	%f115, %f113, %f114;
	neg.f32 	%f116, %f113;
	fma.rn.f32 	%f117, %f111, 0f40000000, %f116;
	neg.f32 	%f118, %f103;
	add.rn.f32 	%f119, %f111, %f118;
	neg.f32 	%f120, %f119;
	add.rn.f32 	%f121, %f110, %f120;
	fma.rn.f32 	%f122, %f121, 0f40000000, %f117;
	add.f32 	%f123, %f115, %f122;
	setp.gt.f32 	%p13, %f114, 0f00000000;
	selp.b32 	%r18, 0, -2097152000, %p13;
	setp.neu.f32 	%p14, %f9, 0f00000000;
	setp.neu.f32 	%p15, %f10, 0f7F800000;
	setp.lt.f32 	%p16, %f113, 0f00000000;
	selp.f32 	%f124, 0f00000000, 0f7F800000, %p16;
	abs.f32 	%f125, %f113;
	setp.gt.f32 	%p17, %f125, 0f43180000;
	cvt.rzi.s32.f32 	%r19, %f114;
	shl.b32 	%r20, %r19, 23;
	sub.s32 	%r21, %r20, %r18;
	mov.b32 	%f126, %r21;
	add.s32 	%r22, %r18, 2130706432;
	mov.b32 	%f127, %r22;
	fma.rn.f32 	%f128, %f123, 0f391FCB8E, 0f3AAF85ED;
	fma.rn.f32 	%f129, %f128, %f123, 0f3C1D9856;
	fma.rn.f32 	%f130, %f129, %f123, 0f3D6357BB;
	fma.rn.f32 	%f131, %f130, %f123, 0f3E75FDEC;
	fma.rn.f32 	%f132, %f131, %f123, 0f3F317218;
	fma.rn.f32 	%f133, %f132, %f123, 0f3F800000;
	mul.f32 	%f134, %f133, %f127;
	mul.f32 	%f135, %f134, %f126;
	selp.f32 	%f242, %f124, %f135, %p17;
	and.pred  	%p18, %p14, %p15;
	@%p18 bra 	$L__BB0_10;
	add.f32 	%f136, %f9, %f9;
	mov.b32 	%r23, %f136;
	and.b32  	%r24, %r23, 2147483647;
	mov.b32 	%f242, %r24;
$L__BB0_10:
	add.f32 	%f138, %f241, %f242;
	sqrt.rn.f32 	%f15, %f138;
	setp.eq.s32 	%p19, %r1, %r2;
	max.u32 	%r26, %r1, %r2;
	setp.gt.u32 	%p20, %r26, 9;
	or.pred  	%p21, %p20, %p19;
	@%p21 bra 	$L__BB0_19;
	abs.f32 	%f16, %f15;
	setp.lt.f32 	%p22, %f16, 0f00800000;
	mul.f32 	%f140, %f16, 0f4B800000;
	selp.f32 	%f141, %f140, %f16, %p22;
	selp.f32 	%f142, 0fC1C00000, 0f00000000, %p22;
	mov.b32 	%r27, %f141;
	add.s32 	%r28, %r27, -1060439283;
	and.b32  	%r29, %r28, -8388608;
	sub.s32 	%r30, %r27, %r29;
	mov.b32 	%f143, %r30;
	cvt.rn.f32.s32 	%f144, %r29;
	fma.rn.f32 	%f145, %f144, 0f34000000, %f142;
	add.f32 	%f146, %f143, 0fBF800000;
	add.f32 	%f147, %f143, 0f3F800000;
	rcp.approx.ftz.f32 	%f148, %f147;
	add.f32 	%f149, %f146, %f146;
	mul.f32 	%f150, %f149, %f148;
	mul.f32 	%f151, %f150, %f150;
	sub.f32 	%f152, %f146, %f150;
	add.f32 	%f153, %f152, %f152;
	neg.f32 	%f154, %f150;
	fma.rn.f32 	%f155, %f154, %f146, %f153;
	mul.rn.f32 	%f156, %f148, %f155;
	fma.rn.f32 	%f157, %f151, 0f3A2C32E4, 0f3B52E7DB;
	fma.rn.f32 	%f158, %f157, %f151, 0f3C93BB73;
	fma.rn.f32 	%f159, %f158, %f151, 0f3DF6384F;
	mul.rn.f32 	%f160, %f159, %f151;
	fma.rn.f32 	%f161, %f150, 0f3FB8AA3B, %f145;
	sub.f32 	%f162, %f145, %f161;
	fma.rn.f32 	%f163, %f150, 0f3FB8AA3B, %f162;
	fma.rn.f32 	%f164, %f156, 0f3FB8AA3B, %f163;
	fma.rn.f32 	%f165, %f150, 0f32A55E34, %f164;
	mul.f32 	%f166, %f160, 0f40400000;
	fma.rn.f32 	%f167, %f166, %f156, %f165;
	fma.rn.f32 	%f168, %f160, %f150, %f167;
	add.rn.f32 	%f169, %f161, %f168;
	neg.f32 	%f170, %f161;
	add.rn.f32 	%f171, %f169, %f170;
	neg.f32 	%f172, %f171;
	add.rn.f32 	%f173, %f168, %f172;
	mov.f32 	%f174, 0f40400000;
	mul.rn.f32 	%f175, %f169, %f174;
	neg.f32 	%f176, %f175;
	fma.rn.f32 	%f177, %f169, 0f40400000, %f176;
	fma.rn.f32 	%f178, %f173, 0f40400000, %f177;
	cvt.rni.f32.f32 	%f179, %f175;
	sub.f32 	%f180, %f175, %f179;
	add.f32 	%f181, %f180, %f178;
	fma.rn.f32 	%f182, %f181, 0f391FCB8E, 0f3AAF85ED;
	fma.rn.f32 	%f183, %f182, %f181, 0f3C1D9856;
	fma.rn.f32 	%f184, %f183, %f181, 0f3D6357BB;
	fma.rn.f32 	%f185, %f184, %f181, 0f3E75FDEC;
	fma.rn.f32 	%f186, %f185, %f181, 0f3F317218;
	fma.rn.f32 	%f187, %f186, %f181, 0f3F800000;
	cvt.rzi.s32.f32 	%r31, %f179;
	setp.gt.f32 	%p23, %f179, 0f00000000;
	selp.b32 	%r32, 0, -2097152000, %p23;
	add.s32 	%r33, %r32, 2130706432;
	mov.b32 	%f188, %r33;
	mul.f32 	%f189, %f187, %f188;
	shl.b32 	%r34, %r31, 23;
	sub.s32 	%r35, %r34, %r32;
	mov.b32 	%f190, %r35;
	mul.f32 	%f191, %f189, %f190;
	abs.f32 	%f192, %f175;
	setp.gt.f32 	%p24, %f192, 0f43180000;
	setp.lt.f32 	%p25, %f175, 0f00000000;
	selp.f32 	%f193, 0f00000000, 0f7F800000, %p25;
	selp.f32 	%f17, %f193, %f191, %p24;
	setp.eq.f32 	%p26, %f15, 0f3F800000;
	mov.f32 	%f243, 0f3F800000;
	@%p26 bra 	$L__BB0_18;
	setp.num.f32 	%p27, %f16, %f16;
	@%p27 bra 	$L__BB0_14;
	mov.f32 	%f194, 0f40400000;
	add.rn.f32 	%f243, %f15, %f194;
	bra.uni 	$L__BB0_18;
$L__BB0_14:
	setp.neu.f32 	%p28, %f15, 0f00000000;
	setp.neu.f32 	%p29, %f16, 0f7F800000;
	and.pred  	%p30, %p28, %p29;
	@%p30 bra 	$L__BB0_16;
	add.f32 	%f243, %f15, %f15;
	bra.uni 	$L__BB0_18;
$L__BB0_16:
	setp.geu.f32 	%p31, %f15, 0f00000000;
	mov.f32 	%f243, %f17;
	@%p31 bra 	$L__BB0_18;
	neg.f32 	%f243, %f17;
$L__BB0_18:
	cvta.to.global.u64 	%rd14, %rd1;
	mov.f32 	%f195, 0fB1800000;
	mov.f32 	%f196, 0f3EE38E39;
	mul.rn.f32 	%f197, %f196, %f195;
	mov.f32 	%f198, 0f3D4A4588;
	mov.f32 	%f199, 0f3DF80F5F;
	mul.rn.f32 	%f200, %f199, %f198;
	fma.rn.f32 	%f201, %f197, 0f3FB8AA3B, 0f336DD092;
	fma.rn.f32 	%f202, 0f3E638E39, 0f32A55E34, %f201;
	mul.f32 	%f203, %f200, 0f40400000;
	fma.rn.f32 	%f204, %f203, %f197, %f202;
	fma.rn.f32 	%f205, %f200, 0f3E638E39, %f204;
	mov.f32 	%f206, 0f405484B1;
	add.rn.f32 	%f207, %f206, %f205;
	mov.f32 	%f208, 0fC05484B1;
	add.rn.f32 	%f209, %f207, %f208;
	neg.f32 	%f210, %f209;
	add.rn.f32 	%f211, %f205, %f210;
	mov.f32 	%f212, 0fC1300000;
	mul.rn.f32 	%f213, %f207, %f212;
	neg.f32 	%f214, %f213;
	fma.rn.f32 	%f215, %f207, 0fC1300000, %f214;
	fma.rn.f32 	%f216, %f211, 0fC1300000, %f215;
	cvt.rni.f32.f32 	%f217, %f213;
	sub.f32 	%f218, %f213, %f217;
	add.f32 	%f219, %f218, %f216;
	fma.rn.f32 	%f220, %f219, 0f391FCB8E, 0f3AAF85ED;
	fma.rn.f32 	%f221, %f220, %f219, 0f3C1D9856;
	fma.rn.f32 	%f222, %f221, %f219, 0f3D6357BB;
	fma.rn.f32 	%f223, %f222, %f219, 0f3E75FDEC;
	fma.rn.f32 	%f224, %f223, %f219, 0f3F317218;
	fma.rn.f32 	%f225, %f224, %f219, 0f3F800000;
	cvt.rzi.s32.f32 	%r36, %f217;
	setp.gt.f32 	%p32, %f217, 0f00000000;
	selp.b32 	%r37, 0, -2097152000, %p32;
	add.s32 	%r38, %r37, 2130706432;
	mov.b32 	%f226, %r38;
	mul.f32 	%f227, %f225, %f226;
	shl.b32 	%r39, %r36, 23;
	sub.s32 	%r40, %r39, %r37;
	mov.b32 	%f228, %r40;
	mul.f32 	%f229, %f227, %f228;
	abs.f32 	%f230, %f213;
	setp.gt.f32 	%p33, %f230, 0f43180000;
	setp.lt.f32 	%p34, %f213, 0f00000000;
	selp.f32 	%f231, 0f00000000, 0f7F800000, %p34;
	selp.f32 	%f232, %f231, %f229, %p33;
	cvt.f64.f32 	%fd1, %f232;
	mul.f64 	%fd2, %fd1, 0d401AB126E978D4FE;
	add.s64 	%rd16, %rd14, %rd8;
	ld.global.f32 	%f233, [%rd16];
	cvt.f64.f32 	%fd3, %f233;
	mul.f64 	%fd4, %fd2, %fd3;
	add.s64 	%rd18, %rd14, %rd11;
	ld.global.f32 	%f234, [%rd18];
	cvt.f64.f32 	%fd5, %f234;
	mul.f64 	%fd6, %fd4, %fd5;
	cvt.f64.f32 	%fd7, %f243;
	div.rn.f64 	%fd8, %fd6, %fd7;
	cvt.f64.f32 	%fd9, %f3;
	mul.f64 	%fd10, %fd8, %fd9;
	cvta.to.global.u64 	%rd19, %rd2;
	add.s64 	%rd20, %rd19, %rd8;
	ld.global.f32 	%f235, [%rd20];
	cvt.f64.f32 	%fd11, %f235;
	sub.f64 	%fd12, %fd11, %fd10;
	cvt.rn.f32.f64 	%f236, %fd12;
	st.global.f32 	[%rd20], %f236;
	ld.global.f32 	%f237, [%rd16];
	cvt.f64.f32 	%fd13, %f237;
	mul.f64 	%fd14, %fd2, %fd13;
	ld.global.f32 	%f238, [%rd18];
	cvt.f64.f32 	%fd15, %f238;
	mul.f64 	%fd16, %fd14, %fd15;
	div.rn.f64 	%fd17, %fd16, %fd7;
	cvt.f64.f32 	%fd18, %f9;
	mul.f64 	%fd19, %fd17, %fd18;
	cvta.to.global.u64 	%rd21, %rd3;
	add.s64 	%rd22, %rd21, %rd8;
	ld.global.f32 	%f239, [%rd22];
	cvt.f64.f32 	%fd20, %f239;
	sub.f64 	%fd21, %fd20, %fd19;
	cvt.rn.f32.f64 	%f240, %fd21;
	st.global.f32 	[%rd22], %f240;
$L__BB0_19:
	ret;

}
	// .globl	_Z15updatePositionsPfS_S_S_
.visible .entry _Z15updatePositionsPfS_S_S_(
	.param .u64 .ptr .align 1 _Z15updatePositionsPfS_S_S__param_0,
	.param .u64 .ptr .align 1 _Z15updatePositionsPfS_S_S__param_1,
	.param .u64 .ptr .align 1 _Z15updatePositionsPfS_S_S__param_2,
	.param .u64 .ptr .align 1 _Z15updatePositionsPfS_S_S__param_3
)
{
	.reg .pred 	%p<2>;
	.reg .b32 	%r<2>;
	.reg .b32 	%f<7>;
	.reg .b64 	%rd<14>;

	ld.param.u64 	%rd1, [_Z15updatePositionsPfS_S_S__param_0];
	ld.param.u64 	%rd2, [_Z15updatePositionsPfS_S_S__param_1];
	ld.param.u64 	%rd3, [_Z15updatePositionsPfS_S_S__param_2];
	ld.param.u64 	%rd4, [_Z15updatePositionsPfS_S_S__param_3];
	mov.u32 	%r1, %tid.x;
	setp.gt.u32 	%p1, %r1, 9;
	@%p1 bra 	$L__BB1_2;
	cvta.to.global.u64 	%rd5, %rd1;
	cvta.to.global.u64 	%rd6, %rd3;
	cvta.to.global.u64 	%rd7, %rd2;
	cvta.to.global.u64 	%rd8, %rd4;
	mul.wide.u32 	%rd9, %r1, 4;
	add.s64 	%rd10, %rd5, %rd9;
	ld.global.f32 	%f1, [%rd10];
	add.s64 	%rd11, %rd6, %rd9;
	ld.global.f32 	%f2, [%rd11];
	add.f32 	%f3, %f1, %f2;
	st.global.f32 	[%rd11], %f3;
	add.s64 	%rd12, %rd7, %rd9;
	ld.global.f32 	%f4, [%rd12];
	add.s64 	%rd13, %rd8, %rd9;
	ld.global.f32 	%f5, [%rd13];
	add.f32 	%f6, %f4, %f5;
	st.global.f32 	[%rd13], %f6;
$L__BB1_2:
	ret;

}


// ===== COMPILED SASS (sm_100) =====

	.target	sm_100

	.elftype	@"ET_EXEC"


//--------------------- .note.nv.tkinfo           --------------------------
	.section	.note.nv.tkinfo,"",@"SHT_NOTE"
	.sectionflags	@"SHF_NOTE_NV_TKINFO"
	.tkinfo
        /*0018*/ 	.word	0x00000002
        /*0030*/ 	.string	""
        /*0030*/ 	.string	"ptxas"
        /*0030*/ 	.string	"Cuda compilation tools, release 13.0, V13.0.88"
        /*0030*/ 	.string	"Build cuda_13.0.r13.0/compiler.36424714_0"
        /*0030*/ 	.string	"-arch sm_100 -m 64 "



//--------------------- .note.nv.cuinfo           --------------------------
	.section	.note.nv.cuinfo,"",@"SHT_NOTE"
	.sectionflags	@"SHF_NOTE_NV_CUINFO"
        /*0018*/ 	.short	0x0002
        /*001a*/ 	.short	0x0064
        /*001c*/ 	.short	0x0082
	.zero		2


//--------------------- .nv.info                  --------------------------
	.section	.nv.info,"",@"SHT_CUDA_INFO"
	.align	4


	//----- nvinfo : EIATTR_REGCOUNT
	.align		4
        /*0000*/ 	.byte	0x04, 0x2f
        /*0002*/ 	.short	(.L_1 - .L_0)
	.align		4
.L_0:
        /*0004*/ 	.word	index@(_Z16updateVelocitiesPfS_S_S_S_)
        /*0008*/ 	.word	0x00000020


	//----- nvinfo : EIATTR_FRAME_SIZE
	.align		4
.L_1:
        /*000c*/ 	.byte	0x04, 0x11
        /*000e*/ 	.short	(.L_3 - .L_2)
	.align		4
.L_2:
        /*0010*/ 	.word	index@($__internal_1_$__cuda_sm20_sqrt_rn_f32_slowpath)
        /*0014*/ 	.word	0x00000000


	//----- nvinfo : EIATTR_FRAME_SIZE
	.align		4
.L_3:
        /*0018*/ 	.byte	0x04, 0x11
        /*001a*/ 	.short	(.L_5 - .L_4)
	.align		4
.L_4:
        /*001c*/ 	.word	index@($__internal_0_$__cuda_sm20_div_rn_f64_full)
        /*0020*/ 	.word	0x00000000


	//----- nvinfo : EIATTR_FRAME_SIZE
	.align		4
.L_5:
        /*0024*/ 	.byte	0x04, 0x11
        /*0026*/ 	.short	(.L_7 - .L_6)
	.align		4
.L_6:
        /*0028*/ 	.word	index@(_Z16updateVelocitiesPfS_S_S_S_)
        /*002c*/ 	.word	0x00000000


	//----- nvinfo : EIATTR_REGCOUNT
	.align		4
.L_7:
        /*0030*/ 	.byte	0x04, 0x2f
        /*0032*/ 	.short	(.L_9 - .L_8)
	.align		4
.L_8:
        /*0034*/ 	.word	index@(_Z15updatePositionsPfS_S_S_)
        /*0038*/ 	.word	0x00000010


	//----- nvinfo : EIATTR_FRAME_SIZE
	.align		4
.L_9:
        /*003c*/ 	.byte	0x04, 0x11
        /*003e*/ 	.short	(.L_11 - .L_10)
	.align		4
.L_10:
        /*0040*/ 	.word	index@(_Z15updatePositionsPfS_S_S_)
        /*0044*/ 	.word	0x00000000


	//----- nvinfo : EIATTR_MIN_STACK_SIZE
	.align		4
.L_11:
        /*0048*/ 	.byte	0x04, 0x12
        /*004a*/ 	.short	(.L_13 - .L_12)
	.align		4
.L_12:
        /*004c*/ 	.word	index@(_Z15updatePositionsPfS_S_S_)
        /*0050*/ 	.word	0x00000000


	//----- nvinfo : EIATTR_MIN_STACK_SIZE
	.align		4
.L_13:
        /*0054*/ 	.byte	0x04, 0x12
        /*0056*/ 	.short	(.L_15 - .L_14)
	.align		4
.L_14:
        /*0058*/ 	.word	index@(_Z16updateVelocitiesPfS_S_S_S_)
        /*005c*/ 	.word	0x00000000
.L_15:


//--------------------- .nv.compat                --------------------------
	.section	.nv.compat,"",@"SHT_CUDA_COMPAT_INFO"
	.align	4
        /*0000*/ 	.byte	0x02, 0x09, 0x00, 0x00, 0x02, 0x02, 0x01, 0x00, 0x02, 0x05, 0x05, 0x00, 0x03, 0x07, 0x01, 0x01
        /*0010*/ 	.byte	0x02, 0x03, 0x00, 0x00, 0x02, 0x06, 0x01, 0x00, 0x04, 0x0b, 0x08, 0x00, 0x01, 0x00, 0x00, 0x00
        /*0020*/ 	.byte	0x00, 0x00, 0x00, 0x00


//--------------------- .nv.info._Z15updatePositionsPfS_S_S_ --------------------------
	.section	.nv.info._Z15updatePositionsPfS_S_S_,"",@"SHT_CUDA_INFO"
	.sectionflags	@""
	.align	4


	//----- nvinfo : EIATTR_CUDA_API_VERSION
	.align		4
        /*0000*/ 	.byte	0x04, 0x37
        /*0002*/ 	.short	(.L_17 - .L_16)
.L_16:
        /*0004*/ 	.word	0x00000082


	//----- nvinfo : EIATTR_KPARAM_INFO
	.align		4
.L_17:
        /*0008*/ 	.byte	0x04, 0x17
        /*000a*/ 	.short	(.L_19 - .L_18)
.L_18:
        /*000c*/ 	.word	0x00000000
        /*0010*/ 	.short	0x0003
        /*0012*/ 	.short	0x0018
        /*0014*/ 	.byte	0x00, 0xf5, 0x21, 0x00


	//----- nvinfo : EIATTR_KPARAM_INFO
	.align		4
.L_19:
        /*0018*/ 	.byte	0x04, 0x17
        /*001a*/ 	.short	(.L_21 - .L_20)
.L_20:
        /*001c*/ 	.word	0x00000000
        /*0020*/ 	.short	0x0002
        /*0022*/ 	.short	0x0010
        /*0024*/ 	.byte	0x00, 0xf5, 0x21, 0x00


	//----- nvinfo : EIATTR_KPARAM_INFO
	.align		4
.L_21:
        /*0028*/ 	.byte	0x04, 0x17
        /*002a*/ 	.short	(.L_23 - .L_22)
.L_22:
        /*002c*/ 	.word	0x00000000
        /*0030*/ 	.short	0x0001
        /*0032*/ 	.short	0x0008
        /*0034*/ 	.byte	0x00, 0xf5, 0x21, 0x00


	//----- nvinfo : EIATTR_KPARAM_INFO
	.align		4
.L_23:
        /*0038*/ 	.byte	0x04, 0x17
        /*003a*/ 	.short	(.L_25 - .L_24)
.L_24:
        /*003c*/ 	.word	0x00000000
        /*0040*/ 	.short	0x0000
        /*0042*/ 	.short	0x0000
        /*0044*/ 	.byte	0x00, 0xf5, 0x21, 0x00


	//----- nvinfo : EIATTR_SPARSE_MMA_MASK
	.align		4
.L_25:
        /*0048*/ 	.byte	0x03, 0x50
        /*004a*/ 	.short	0x0000


	//----- nvinfo : EIATTR_MAXREG_COUNT
	.align		4
        /*004c*/ 	.byte	0x03, 0x1b
        /*004e*/ 	.short	0x00ff


	//----- nvinfo : EIATTR_MERCURY_ISA_VERSION
	.align		4
        /*0050*/ 	.byte	0x03, 0x5f
        /*0052*/ 	.short	0x0101


	//----- nvinfo : EIATTR_VRC_CTA_INIT_COUNT
	.align		4
        /*0054*/ 	.byte	0x02, 0x4a
	.zero		1
	.zero		1


	//----- nvinfo : EIATTR_EXIT_INSTR_OFFSETS
	.align		4
        /*0058*/ 	.byte	0x04, 0x1c
        /*005a*/ 	.short	(.L_27 - .L_26)


	//   ....[0]....
.L_26:
        /*005c*/ 	.word	0x00000030


	//   ....[1]....
        /*0060*/ 	.word	0x00000150


	//----- nvinfo : EIATTR_CBANK_PARAM_SIZE
	.align		4
.L_27:
        /*0064*/ 	.byte	0x03, 0x19
        /*0066*/ 	.short	0x0020


	//----- nvinfo : EIATTR_PARAM_CBANK
	.align		4
        /*0068*/ 	.byte	0x04, 0x0a
        /*006a*/ 	.short	(.L_29 - .L_28)
	.align		4
.L_28:
        /*006c*/ 	.word	index@(.nv.constant0._Z15updatePositionsPfS_S_S_)
        /*0070*/ 	.short	0x0380
        /*0072*/ 	.short	0x0020


	//----- nvinfo : EIATTR_SW_WAR
	.align		4
.L_29:
        /*0074*/ 	.byte	0x04, 0x36
        /*0076*/ 	.short	(.L_31 - .L_30)
.L_30:
        /*0078*/ 	.word	0x00000008
.L_31:


//--------------------- .nv.info._Z16updateVelocitiesPfS_S_S_S_ --------------------------
	.section	.nv.info._Z16updateVelocitiesPfS_S_S_S_,"",@"SHT_CUDA_INFO"
	.sectionflags	@""
	.align	4


	//----- nvinfo : EIATTR_CUDA_API_VERSION
	.align		4
        /*0000*/ 	.byte	0x04, 0x37
        /*0002*/ 	.short	(.L_33 - .L_32)
.L_32:
        /*0004*/ 	.word	0x00000082


	//----- nvinfo : EIATTR_KPARAM_INFO
	.align		4
.L_33:
        /*0008*/ 	.byte	0x04, 0x17
        /*000a*/ 	.short	(.L_35 - .L_34)
.L_34:
        /*000c*/ 	.word	0x00000000
        /*0010*/ 	.short	0x0004
        /*0012*/ 	.short	0x0020
        /*0014*/ 	.byte	0x00, 0xf5, 0x21, 0x00


	//----- nvinfo : EIATTR_KPARAM_INFO
	.align		4
.L_35:
        /*0018*/ 	.byte	0x04, 0x17
        /*001a*/ 	.short	(.L_37 - .L_36)
.L_36:
        /*001c*/ 	.word	0x00000000
        /*0020*/ 	.short	0x0003
        /*0022*/ 	.short	0x0018
        /*0024*/ 	.byte	0x00, 0xf5, 0x21, 0x00


	//----- nvinfo : EIATTR_KPARAM_INFO
	.align		4
.L_37:
        /*0028*/ 	.byte	0x04, 0x17
        /*002a*/ 	.short	(.L_39 - .L_38)
.L_38:
        /*002c*/ 	.word	0x00000000
        /*0030*/ 	.short	0x0002
        /*0032*/ 	.short	0x0010
        /*0034*/ 	.byte	0x00, 0xf5, 0x21, 0x00


	//----- nvinfo : EIATTR_KPARAM_INFO
	.align		4
.L_39:
        /*0038*/ 	.byte	0x04, 0x17
        /*003a*/ 	.short	(.L_41 - .L_40)
.L_40:
        /*003c*/ 	.word	0x00000000
        /*0040*/ 	.short	0x0001
        /*0042*/ 	.short	0x0008
        /*0044*/ 	.byte	0x00, 0xf5, 0x21, 0x00


	//----- nvinfo : EIATTR_KPARAM_INFO
	.align		4
.L_41:
        /*0048*/ 	.byte	0x04, 0x17
        /*004a*/ 	.short	(.L_43 - .L_42)
.L_42:
        /*004c*/ 	.word	0x00000000
        /*0050*/ 	.short	0x0000
        /*0052*/ 	.short	0x0000
        /*0054*/ 	.byte	0x00, 0xf5, 0x21, 0x00


	//----- nvinfo : EIATTR_SPARSE_MMA_MASK
	.align		4
.L_43:
        /*0058*/ 	.byte	0x03, 0x50
        /*005a*/ 	.short	0x0000


	//----- nvinfo : EIATTR_MAXREG_COUNT
	.align		4
        /*005c*/ 	.byte	0x03, 0x1b
        /*005e*/ 	.short	0x00ff


	//----- nvinfo : EIATTR_MERCURY_ISA_VERSION
	.align		4
        /*0060*/ 	.byte	0x03, 0x5f
        /*0062*/ 	.short	0x0101


	//----- nvinfo : EIATTR_VRC_CTA_INIT_COUNT
	.align		4
        /*0064*/ 	.byte	0x02, 0x4a
	.zero		1
	.zero		1


	//----- nvinfo : EIATTR_EXIT_INSTR_OFFSETS
	.align		4
        /*0068*/ 	.byte	0x04, 0x1c
        /*006a*/ 	.short	(.L_45 - .L_44)


	//   ....[0]....
.L_44:
        /*006c*/ 	.word	0x00000ad0


	//   ....[1]....
        /*0070*/ 	.word	0x00001690


	//----- nvinfo : EIATTR_CRS_STACK_SIZE
	.align		4
.L_45:
        /*0074*/ 	.byte	0x04, 0x1e
        /*0076*/ 	.short	(.L_47 - .L_46)
.L_46:
        /*0078*/ 	.word	0x00000000


	//----- nvinfo : EIATTR_CBANK_PARAM_SIZE
	.align		4
.L_47:
        /*007c*/ 	.byte	0x03, 0x19
        /*007e*/ 	.short	0x0028


	//----- nvinfo : EIATTR_PARAM_CBANK
	.align		4
        /*0080*/ 	.byte	0x04, 0x0a
        /*0082*/ 	.short	(.L_49 - .L_48)
	.align		4
.L_48:
        /*0084*/ 	.word	index@(.nv.constant0._Z16updateVelocitiesPfS_S_S_S_)
        /*0088*/ 	.short	0x0380
        /*008a*/ 	.short	0x0028


	//----- nvinfo : EIATTR_SW_WAR
	.align		4
.L_49:
        /*008c*/ 	.byte	0x04, 0x36
        /*008e*/ 	.short	(.L_51 - .L_50)
.L_50:
        /*0090*/ 	.word	0x00000008
.L_51:


//--------------------- .nv.callgraph             --------------------------
	.section	.nv.callgraph,"",@"SHT_CUDA_CALLGRAPH"
	.align	4
	.sectionentsize	8
	.align		4
        /*0000*/ 	.word	0x00000000
	.align		4
        /*0004*/ 	.word	0xffffffff
	.align		4
        /*0008*/ 	.word	0x00000000
	.align		4
        /*000c*/ 	.word	0xfffffffe
	.align		4
        /*0010*/ 	.word	0x00000000
	.align		4
        /*0014*/ 	.word	0xfffffffd
	.align		4
        /*0018*/ 	.word	0x00000000
	.align		4
        /*001c*/ 	.word	0xfffffffc


//--------------------- .text._Z15updatePositionsPfS_S_S_ --------------------------
	.section	.text._Z15updatePositionsPfS_S_S_,"ax",@progbits
	.align	128
        .global         _Z15updatePositionsPfS_S_S_
        .type           _Z15updatePositionsPfS_S_S_,@function
        .size           _Z15updatePositionsPfS_S_S_,(.L_x_23 - _Z15updatePositionsPfS_S_S_)
        .other          _Z15updatePositionsPfS_S_S_,@"STO_CUDA_ENTRY STV_DEFAULT"
_Z15updatePositionsPfS_S_S_:
.text._Z15updatePositionsPfS_S_S_:
[----:B------:R-:W-:Y:S01]  /*0000*/  LDC R1, c[0x0][0x37c] ;  /* 0x0000df00ff017b82 */ /* 0x000fe20000000800 */
[----:B------:R-:W0:Y:S02]  /*0010*/  S2R R13, SR_TID.X ;  /* 0x00000000000d7919 */ /* 0x000e240000002100 */
[----:B0-----:R-:W-:-:S13]  /*0020*/  ISETP.GT.U32.AND P0, PT, R13, 0x9, PT ;  /* 0x000000090d00780c */ /* 0x001fda0003f04070 */
[----:B------:R-:W-:Y:S05]  /*0030*/  @P0 EXIT ;  /* 0x000000000000094d */ /* 0x000fea0003800000 */
[----:B------:R-:W0:Y:S01]  /*0040*/  LDC.64 R2, c[0x0][0x380] ;  /* 0x0000e000ff027b82 */ /* 0x000e220000000a00 */
[----:B------:R-:W1:Y:S07]  /*0050*/  LDCU.64 UR4, c[0x0][0x358] ;  /* 0x00006b00ff0477ac */ /* 0x000e6e0008000a00 */
[----:B------:R-:W2:Y:S08]  /*0060*/  LDC.64 R4, c[0x0][0x390] ;  /* 0x0000e400ff047b82 */ /* 0x000eb00000000a00 */
[----:B------:R-:W3:Y:S01]  /*0070*/  LDC.64 R6, c[0x0][0x388] ;  /* 0x0000e200ff067b82 */ /* 0x000ee20000000a00 */
[----:B0-----:R-:W-:-:S07]  /*0080*/  IMAD.WIDE.U32 R2, R13, 0x4, R2 ;  /* 0x000000040d027825 */ /* 0x001fce00078e0002 */
[----:B------:R-:W0:Y:S01]  /*0090*/  LDC.64 R8, c[0x0][0x398] ;  /* 0x0000e600ff087b82 */ /* 0x000e220000000a00 */
[----:B-1----:R-:W4:Y:S01]  /*00a0*/  LDG.E R2, desc[UR4][R2.64] ;  /* 0x0000000402027981 */ /* 0x002f22000c1e1900 */
[----:B--2---:R-:W-:-:S05]  /*00b0*/  IMAD.WIDE.U32 R4, R13, 0x4, R4 ;  /* 0x000000040d047825 */ /* 0x004fca00078e0004 */
[----:B------:R-:W4:Y:S01]  /*00c0*/  LDG.E R11, desc[UR4][R4.64] ;  /* 0x00000004040b7981 */ /* 0x000f22000c1e1900 */
[----:B---3--:R-:W-:-:S04]  /*00d0*/  IMAD.WIDE.U32 R6, R13, 0x4, R6 ;  /* 0x000000040d067825 */ /* 0x008fc800078e0006 */
[----:B0-----:R-:W-:-:S04]  /*00e0*/  IMAD.WIDE.U32 R8, R13, 0x4, R8 ;  /* 0x000000040d087825 */ /* 0x001fc800078e0008 */
[----:B----4-:R-:W-:-:S05]  /*00f0*/  FADD R11, R2, R11 ;  /* 0x0000000b020b7221 */ /* 0x010fca0000000000 */
[----:B------:R-:W-:Y:S04]  /*0100*/  STG.E desc[UR4][R4.64], R11 ;  /* 0x0000000b04007986 */ /* 0x000fe8000c101904 */
[----:B------:R-:W2:Y:S04]  /*0110*/  LDG.E R6, desc[UR4][R6.64] ;  /* 0x0000000406067981 */ /* 0x000ea8000c1e1900 */
[----:B------:R-:W2:Y:S02]  /*0120*/  LDG.E R13, desc[UR4][R8.64] ;  /* 0x00000004080d7981 */ /* 0x000ea4000c1e1900 */
[----:B--2---:R-:W-:-:S05]  /*0130*/  FADD R13, R6, R13 ;  /* 0x0000000d060d7221 */ /* 0x004fca0000000000 */
[----:B------:R-:W-:Y:S01]  /*0140*/  STG.E desc[UR4][R8.64], R13 ;  /* 0x0000000d08007986 */ /* 0x000fe2000c101904 */
[----:B------:R-:W-:Y:S05]  /*0150*/  EXIT ;  /* 0x000000000000794d */ /* 0x000fea0003800000 */
.L_x_0:
[----:B------:R-:W-:-:S00]  /*0160*/  BRA `(.L_x_0) ;  /* 0xfffffffc00fc7947 */ /* 0x000fc0000383ffff */
[----:B------:R-:W-:-:S00]  /*0170*/  NOP ;  /* 0x0000000000007918 */ /* 0x000fc00000000000 */
        /* <DEDUP_REMOVED lines=8> */
.L_x_23:


//--------------------- .text._Z16updateVelocitiesPfS_S_S_S_ --------------------------
	.section	.text._Z16updateVelocitiesPfS_S_S_S_,"ax",@progbits
	.align	128
        .global         _Z16updateVelocitiesPfS_S_S_S_
        .type           _Z16updateVelocitiesPfS_S_S_S_,@function
        .size           _Z16updateVelocitiesPfS_S_S_S_,(.L_x_22 - _Z16updateVelocitiesPfS_S_S_S_)
        .other          _Z16updateVelocitiesPfS_S_S_S_,@"STO_CUDA_ENTRY STV_DEFAULT"
_Z16updateVelocitiesPfS_S_S_S_:
.text._Z16updateVelocitiesPfS_S_S_S_:
[----:B------:R-:W-:Y:S01]  /*0000*/  LDC R1, c[0x0][0x37c] ;  /* 0x0000df00ff017b82 */ /* 0x000fe20000000800 */
[----:B------:R-:W0:Y:S07]  /*0010*/  S2R R2, SR_TID.X ;  /* 0x0000000000027919 */ /* 0x000e2e0000002100 */
[----:B------:R-:W0:Y:S01]  /*0020*/  LDC.64 R12, c[0x0][0x398] ;  /* 0x0000e600ff0c7b82 */ /* 0x000e220000000a00 */
[----:B------:R-:W1:Y:S01]  /*0030*/  LDCU.64 UR4, c[0x0][0x358] ;  /* 0x00006b00ff0477ac */ /* 0x000e620008000a00 */
[----:B------:R-:W2:Y:S06]  /*0040*/  S2R R7, SR_TID.Y ;  /* 0x0000000000077919 */ /* 0x000eac0000002200 */
[----:B------:R-:W3:Y:S01]  /*0050*/  LDC.64 R14, c[0x0][0x3a0] ;  /* 0x0000e800ff0e7b82 */ /* 0x000ee20000000a00 */
[----:B0-----:R-:W-:-:S04]  /*0060*/  IMAD.WIDE.U32 R8, R2, 0x4, R12 ;  /* 0x0000000402087825 */ /* 0x001fc800078e000c */
[C---:B--2---:R-:W-:Y:S01]  /*0070*/  IMAD.WIDE.U32 R12, R7.reuse, 0x4, R12 ;  /* 0x00000004070c7825 */ /* 0x044fe200078e000c */
[----:B-1----:R-:W2:Y:S03]  /*0080*/  LDG.E R3, desc[UR4][R8.64] ;  /* 0x0000000408037981 */ /* 0x002ea6000c1e1900 */
[--C-:B---3--:R-:W-:Y:S02]  /*0090*/  IMAD.WIDE.U32 R10, R2, 0x4, R14.reuse ;  /* 0x00000004020a7825 */ /* 0x108fe400078e000e */
[----:B------:R-:W2:Y:S02]  /*00a0*/  LDG.E R12, desc[UR4][R12.64] ;  /* 0x000000040c0c7981 */ /* 0x000ea4000c1e1900 */
[----:B------:R-:W-:Y:S02]  /*00b0*/  IMAD.WIDE.U32 R14, R7, 0x4, R14 ;  /* 0x00000004070e7825 */ /* 0x000fe400078e000e */
[----:B------:R-:W3:Y:S04]  /*00c0*/  LDG.E R10, desc[UR4][R10.64] ;  /* 0x000000040a0a7981 */ /* 0x000ee8000c1e1900 */
[----:B------:R-:W3:Y:S01]  /*00d0*/  LDG.E R15, desc[UR4][R14.64] ;  /* 0x000000040e0f7981 */ /* 0x000ee2000c1e1900 */
[----:B------:R-:W-:Y:S01]  /*00e0*/  BSSY.RECONVERGENT B0, `(.L_x_1) ;  /* 0x0000049000007945 */ /* 0x000fe20003800200 */
[----:B------:R-:W-:Y:S01]  /*00f0*/  HFMA2 R0, -RZ, RZ, 1.875, 0 ;  /* 0x3f800000ff007431 */ /* 0x000fe200000001ff */
[----:B------:R-:W-:Y:S01]  /*0100*/  MOV R5, 0x3f800000 ;  /* 0x3f80000000057802 */ /* 0x000fe20000000f00 */
[----:B--2---:R-:W-:-:S05]  /*0110*/  FADD R3, R3, -R12 ;  /* 0x8000000c03037221 */ /* 0x004fca0000000000 */
[----:B------:R-:W-:Y:S01]  /*0120*/  FSETP.NEU.AND P0, PT, R3, 1, PT ;  /* 0x3f8000000300780b */ /* 0x000fe20003f0d000 */
[----:B---3--:R-:W-:-:S05]  /*0130*/  FADD R26, R10, -R15 ;  /* 0x8000000f0a1a7221 */ /* 0x008fca0000000000 */
[----:B------:R-:W-:-:S07]  /*0140*/  FSETP.NEU.AND P1, PT, R26, 1, PT ;  /* 0x3f8000001a00780b */ /* 0x000fce0003f2d000 */
[----:B------:R-:W-:Y:S06]  /*0150*/  @!P0 BRA `(.L_x_2) ;  /* 0x0000000400048947 */ /* 0x000fec0003800000 */
[----:B------:R-:W-:-:S13]  /*0160*/  FSETP.NAN.AND P0, PT, |R3|, |R3|, PT ;  /* 0x400000030300720b */ /* 0x000fda0003f08200 */
[----:B------:R-:W-:Y:S01]  /*0170*/  @P0 FADD R5, R3, 2 ;  /* 0x4000000003050421 */ /* 0x000fe20000000000 */
[----:B------:R-:W-:Y:S06]  /*0180*/  @P0 BRA `(.L_x_2) ;  /* 0x0000000000f80947 */ /* 0x000fec0003800000 */
[C---:B------:R-:W-:Y:S01]  /*0190*/  FMUL R4, |R3|.reuse, 16777216 ;  /* 0x4b80000003047820 */ /* 0x040fe20000400200 */
[----:B------:R-:W-:Y:S01]  /*01a0*/  FSETP.GEU.AND P0, PT, |R3|, 1.175494350822287508e-38, PT ;  /* 0x008000000300780b */ /* 0x000fe20003f0e200 */
[----:B------:R-:W-:-:S03]  /*01b0*/  HFMA2 R12, -RZ, RZ, 0.771484375, 0.21533203125 ;  /* 0x3a2c32e4ff0c7431 */ /* 0x000fc600000001ff */
[----:B------:R-:W-:-:S04]  /*01c0*/  FSEL R4, R4, |R3|, !P0 ;  /* 0x4000000304047208 */ /* 0x000fc80004000000 */
[----:B------:R-:W-:-:S04]  /*01d0*/  IADD3 R5, PT, PT, R4, -0x3f3504f3, RZ ;  /* 0xc0cafb0d04057810 */ /* 0x000fc80007ffe0ff */
[----:B------:R-:W-:-:S04]  /*01e0*/  LOP3.LUT R5, R5, 0xff800000, RZ, 0xc0, !PT ;  /* 0xff80000005057812 */ /* 0x000fc800078ec0ff */
[-C--:B------:R-:W-:Y:S02]  /*01f0*/  IADD3 R4, PT, PT, R4, -R5.reuse, RZ ;  /* 0x8000000504047210 */ /* 0x080fe40007ffe0ff */
[----:B------:R-:W-:-:S03]  /*0200*/  I2FP.F32.S32 R5, R5 ;  /* 0x0000000500057245 */ /* 0x000fc60000201400 */
[C---:B------:R-:W-:Y:S01]  /*0210*/  FADD R8, R4.reuse, 1 ;  /* 0x3f80000004087421 */ /* 0x040fe20000000000 */
[----:B------:R-:W-:Y:S01]  /*0220*/  FADD R6, R4, -1 ;  /* 0xbf80000004067421 */ /* 0x000fe20000000000 */
[----:B------:R-:W-:Y:S02]  /*0230*/  FSEL R4, RZ, -24, P0 ;  /* 0xc1c00000ff047808 */ /* 0x000fe40000000000 */
[----:B------:R-:W-:Y:S01]  /*0240*/  FSETP.NEU.AND P0, PT, |R3|, +INF , PT ;  /* 0x7f8000000300780b */ /* 0x000fe20003f0d200 */
[----:B------:R-:W-:Y:S01]  /*0250*/  FADD R9, R6, R6 ;  /* 0x0000000606097221 */ /* 0x000fe20000000000 */
[----:B------:R-:W0:Y:S01]  /*0260*/  MUFU.RCP R8, R8 ;  /* 0x0000000800087308 */ /* 0x000e220000001000 */
[----:B------:R-:W-:Y:S01]  /*0270*/  FFMA R5, R5, 1.1920928955078125e-07, R4 ;  /* 0x3400000005057823 */ /* 0x000fe20000000004 */
[----:B------:R-:W-:Y:S01]  /*0280*/  FSETP.NEU.AND P0, PT, R3, RZ, P0 ;  /* 0x000000ff0300720b */ /* 0x000fe2000070d000 */
[----:B0-----:R-:W-:-:S04]  /*0290*/  FMUL R10, R8, R9 ;  /* 0x00000009080a7220 */ /* 0x001fc80000400000 */
[----:B------:R-:W-:Y:S01]  /*02a0*/  FADD R11, R6, -R10 ;  /* 0x8000000a060b7221 */ /* 0x000fe20000000000 */
[C---:B------:R-:W-:Y:S01]  /*02b0*/  FMUL R9, R10.reuse, R10 ;  /* 0x0000000a0a097220 */ /* 0x040fe20000400000 */
[----:B------:R-:W-:Y:S02]  /*02c0*/  FFMA R4, R10, 1.4426950216293334961, R5 ;  /* 0x3fb8aa3b0a047823 */ /* 0x000fe40000000005 */
[----:B------:R-:W-:Y:S01]  /*02d0*/  FADD R11, R11, R11 ;  /* 0x0000000b0b0b7221 */ /* 0x000fe20000000000 */
[----:B------:R-:W-:Y:S01]  /*02e0*/  FFMA R12, R9, R12, 0.0032181653659790754318 ;  /* 0x3b52e7db090c7423 */ /* 0x000fe2000000000c */
[----:B------:R-:W-:Y:S02]  /*02f0*/  FADD R5, R5, -R4 ;  /* 0x8000000405057221 */ /* 0x000fe40000000000 */
[----:B------:R-:W-:Y:S01]  /*0300*/  FFMA R11, R6, -R10, R11 ;  /* 0x8000000a060b7223 */ /* 0x000fe2000000000b */
[----:B------:R-:W-:Y:S01]  /*0310*/  FFMA R12, R9, R12, 0.018033718690276145935 ;  /* 0x3c93bb73090c7423 */ /* 0x000fe2000000000c */
[----:B------:R-:W-:-:S02]  /*0320*/  FFMA R6, R10, 1.4426950216293334961, R5 ;  /* 0x3fb8aa3b0a067823 */ /* 0x000fc40000000005 */
[----:B------:R-:W-:Y:S01]  /*0330*/  FMUL R11, R8, R11 ;  /* 0x0000000b080b7220 */ /* 0x000fe20000400000 */
[----:B------:R-:W-:-:S03]  /*0340*/  FFMA R12, R9, R12, 0.12022458761930465698 ;  /* 0x3df6384f090c7423 */ /* 0x000fc6000000000c */
[----:B------:R-:W-:Y:S01]  /*0350*/  FFMA R5, R11, 1.4426950216293334961, R6 ;  /* 0x3fb8aa3b0b057823 */ /* 0x000fe20000000006 */
[----:B------:R-:W-:-:S03]  /*0360*/  FMUL R9, R9, R12 ;  /* 0x0000000c09097220 */ /* 0x000fc60000400000 */
[----:B------:R-:W-:Y:S01]  /*0370*/  FFMA R8, R10, 1.9251366722983220825e-08, R5 ;  /* 0x32a55e340a087823 */ /* 0x000fe20000000005 */
[----:B------:R-:W-:-:S04]  /*0380*/  FMUL R6, R9, 3 ;  /* 0x4040000009067820 */ /* 0x000fc80000400000 */
[----:B------:R-:W-:-:S04]  /*0390*/  FFMA R6, R11, R6, R8 ;  /* 0x000000060b067223 */ /* 0x000fc80000000008 */
[----:B------:R-:W-:-:S04]  /*03a0*/  FFMA R9, R10, R9, R6 ;  /* 0x000000090a097223 */ /* 0x000fc80000000006 */
[----:B------:R-:W-:-:S04]  /*03b0*/  FADD R5, R4, R9 ;  /* 0x0000000904057221 */ /* 0x000fc80000000000 */
[----:B------:R-:W-:Y:S01]  /*03c0*/  FMUL R6, R5, 2 ;  /* 0x4000000005067820 */ /* 0x000fe20000400000 */
[----:B------:R-:W-:-:S03]  /*03d0*/  FADD R4, -R4, R5 ;  /* 0x0000000504047221 */ /* 0x000fc60000000100 */
[----:B------:R-:W0:Y:S01]  /*03e0*/  FRND R11, R6 ;  /* 0x00000006000b7307 */ /* 0x000e220000201000 */
[----:B------:R-:W-:Y:S01]  /*03f0*/  FADD R4, R9, -R4 ;  /* 0x8000000409047221 */ /* 0x000fe20000000000 */
[----:B------:R-:W-:Y:S01]  /*0400*/  FFMA R5, R5, 2, -R6 ;  /* 0x4000000005057823 */ /* 0x000fe20000000806 */
[----:B------:R-:W-:Y:S02]  /*0410*/  MOV R9, 0x391fcb8e ;  /* 0x391fcb8e00097802 */ /* 0x000fe40000000f00 */
[----:B------:R-:W-:Y:S01]  /*0420*/  FSETP.GT.AND P3, PT, |R6|, 152, PT ;  /* 0x431800000600780b */ /* 0x000fe20003f64200 */
[----:B------:R-:W-:Y:S02]  /*0430*/  FFMA R5, R4, 2, R5 ;  /* 0x4000000004057823 */ /* 0x000fe40000000005 */
[----:B------:R-:W1:Y:S01]  /*0440*/  F2I.NTZ R8, R6 ;  /* 0x0000000600087305 */ /* 0x000e620000203100 */
[----:B0-----:R-:W-:Y:S01]  /*0450*/  FADD R4, R6, -R11 ;  /* 0x8000000b06047221 */ /* 0x001fe20000000000 */
[----:B------:R-:W-:-:S03]  /*0460*/  FSETP.GT.AND P2, PT, R11, RZ, PT ;  /* 0x000000ff0b00720b */ /* 0x000fc60003f44000 */
[----:B------:R-:W-:-:S04]  /*0470*/  FADD R4, R4, R5 ;  /* 0x0000000504047221 */ /* 0x000fc80000000000 */
[----:B------:R-:W-:-:S04]  /*0480*/  FFMA R5, R4, R9, 0.0013391353422775864601 ;  /* 0x3aaf85ed04057423 */ /* 0x000fc80000000009 */
[----:B------:R-:W-:-:S04]  /*0490*/  FFMA R5, R4, R5, 0.0096188392490148544312 ;  /* 0x3c1d985604057423 */ /* 0x000fc80000000005 */
[----:B------:R-:W-:-:S04]  /*04a0*/  FFMA R5, R4, R5, 0.055503588169813156128 ;  /* 0x3d6357bb04057423 */ /* 0x000fc80000000005 */
[----:B------:R-:W-:Y:S01]  /*04b0*/  FFMA R9, R4, R5, 0.24022644758224487305 ;  /* 0x3e75fdec04097423 */ /* 0x000fe20000000005 */
[----:B------:R-:W-:Y:S02]  /*04c0*/  SEL R5, RZ, 0x83000000, P2 ;  /* 0x83000000ff057807 */ /* 0x000fe40001000000 */
[----:B------:R-:W-:Y:S01]  /*04d0*/  FSETP.GEU.AND P2, PT, R6, RZ, PT ;  /* 0x000000ff0600720b */ /* 0x000fe20003f4e000 */
[----:B------:R-:W-:Y:S01]  /*04e0*/  FFMA R11, R4, R9, 0.69314718246459960938 ;  /* 0x3f317218040b7423 */ /* 0x000fe20000000009 */
[----:B------:R-:W-:Y:S02]  /*04f0*/  IADD3 R9, PT, PT, R5, 0x7f000000, RZ ;  /* 0x7f00000005097810 */ /* 0x000fe40007ffe0ff */
[----:B-1----:R-:W-:Y:S01]  /*0500*/  LEA R8, R8, -R5, 0x17 ;  /* 0x8000000508087211 */ /* 0x002fe200078eb8ff */
[----:B------:R-:W-:Y:S01]  /*0510*/  FFMA R4, R4, R11, 1 ;  /* 0x3f80000004047423 */ /* 0x000fe2000000000b */
[----:B------:R-:W-:-:S03]  /*0520*/  FSEL R5, RZ, +INF , !P2 ;  /* 0x7f800000ff057808 */ /* 0x000fc60005000000 */
[----:B------:R-:W-:Y:S01]  /*0530*/  FMUL R9, R9, R4 ;  /* 0x0000000409097220 */ /* 0x000fe20000400000 */
[----:B------:R-:W-:-:S03]  /*0540*/  @!P0 FADD R4, R3, R3 ;  /* 0x0000000303048221 */ /* 0x000fc60000000000 */
[----:B------:R-:W-:Y:S02]  /*0550*/  @!P3 FMUL R5, R8, R9 ;  /* 0x000000090805b220 */ /* 0x000fe40000400000 */
[----:B------:R-:W-:-:S07]  /*0560*/  @!P0 LOP3.LUT R5, R4, 0x7fffffff, RZ, 0xc0, !PT ;  /* 0x7fffffff04058812 */ /* 0x000fce00078ec0ff */
.L_x_2:
[----:B------:R-:W-:Y:S05]  /*0570*/  BSYNC.RECONVERGENT B0 ;  /* 0x0000000000007941 */ /* 0x000fea0003800200 */
.L_x_1:
[----:B------:R-:W-:Y:S04]  /*0580*/  BSSY.RECONVERGENT B0, `(.L_x_3) ;  /* 0x0000043000007945 */ /* 0x000fe80003800200 */
[----:B------:R-:W-:Y:S05]  /*0590*/  @!P1 BRA `(.L_x_4) ;  /* 0x0000000400049947 */ /* 0x000fea0003800000 */
        /* <DEDUP_REMOVED lines=21> */
[CC--:B------:R-:W-:Y:S01]  /*06f0*/  FMUL R10, R8.reuse, R8.reuse ;  /* 0x00000008080a7220 */ /* 0x0c0fe20000400000 */
        /* <DEDUP_REMOVED lines=23> */
[----:B------:R-:W-:Y:S01]  /*0870*/  FFMA R9, R0, 2, R9 ;  /* 0x4000000000097823 */ /* 0x000fe20000000009 */
[----:B0-----:R-:W-:Y:S01]  /*0880*/  FADD R0, R4, -R11 ;  /* 0x8000000b04007221 */ /* 0x001fe20000000000 */
[----:B------:R-:W-:-:S03]  /*0890*/  FSETP.GT.AND P1, PT, R11, RZ, PT ;  /* 0x000000ff0b00720b */ /* 0x000fc60003f24000 */
[----:B------:R-:W-:Y:S01]  /*08a0*/  FADD R0, R0, R9 ;  /* 0x0000000900007221 */ /* 0x000fe20000000000 */
[----:B------:R-:W-:Y:S02]  /*08b0*/  SEL R6, RZ, 0x83000000, P1 ;  /* 0x83000000ff067807 */ /* 0x000fe40000800000 */
[----:B------:R-:W-:Y:S01]  /*08c0*/  FSETP.GEU.AND P1, PT, R4, RZ, PT ;  /* 0x000000ff0400720b */ /* 0x000fe20003f2e000 */
[----:B------:R-:W-:Y:S01]  /*08d0*/  FFMA R9, R0, R13, 0.0013391353422775864601 ;  /* 0x3aaf85ed00097423 */ /* 0x000fe2000000000d */
[----:B------:R-:W-:-:S03]  /*08e0*/  IADD3 R8, PT, PT, R6, 0x7f000000, RZ ;  /* 0x7f00000006087810 */ /* 0x000fc60007ffe0ff */
[C---:B------:R-:W-:Y:S02]  /*08f0*/  FFMA R13, R0.reuse, R9, 0.0096188392490148544312 ;  /* 0x3c1d9856000d7423 */ /* 0x040fe40000000009 */
[----:B------:R0:W1:Y:S02]  /*0900*/  F2I.NTZ R9, R4 ;  /* 0x0000000400097305 */ /* 0x0000640000203100 */
[----:B------:R-:W-:-:S04]  /*0910*/  FFMA R13, R0, R13, 0.055503588169813156128 ;  /* 0x3d6357bb000d7423 */ /* 0x000fc8000000000d */
[----:B------:R-:W-:Y:S01]  /*0920*/  FFMA R13, R0, R13, 0.24022644758224487305 ;  /* 0x3e75fdec000d7423 */ /* 0x000fe2000000000d */
[----:B0-----:R-:W-:-:S03]  /*0930*/  @!P0 FADD R4, R26, R26 ;  /* 0x0000001a1a048221 */ /* 0x001fc60000000000 */
[----:B------:R-:W-:-:S04]  /*0940*/  FFMA R13, R0, R13, 0.69314718246459960938 ;  /* 0x3f317218000d7423 */ /* 0x000fc8000000000d */
[----:B------:R-:W-:Y:S01]  /*0950*/  FFMA R13, R0, R13, 1 ;  /* 0x3f800000000d7423 */ /* 0x000fe2000000000d */
[----:B-1----:R-:W-:Y:S02]  /*0960*/  LEA R9, R9, -R6, 0x17 ;  /* 0x8000000609097211 */ /* 0x002fe400078eb8ff */
[----:B------:R-:W-:Y:S01]  /*0970*/  FSEL R0, RZ, +INF , !P1 ;  /* 0x7f800000ff007808 */ /* 0x000fe20004800000 */
[----:B------:R-:W-:-:S04]  /*0980*/  FMUL R8, R8, R13 ;  /* 0x0000000d08087220 */ /* 0x000fc80000400000 */
[----:B------:R-:W-:Y:S01]  /*0990*/  @!P2 FMUL R0, R9, R8 ;  /* 0x000000080900a220 */ /* 0x000fe20000400000 */
[----:B------:R-:W-:-:S07]  /*09a0*/  @!P0 LOP3.LUT R0, R4, 0x7fffffff, RZ, 0xc0, !PT ;  /* 0x7fffffff04008812 */ /* 0x000fce00078ec0ff */
.L_x_4:
[----:B------:R-:W-:Y:S05]  /*09b0*/  BSYNC.RECONVERGENT B0 ;  /* 0x0000000000007941 */ /* 0x000fea0003800200 */
.L_x_3:
[----:B------:R-:W-:Y:S01]  /*09c0*/  FADD R5, R0, R5 ;  /* 0x0000000500057221 */ /* 0x000fe20000000000 */
[----:B------:R-:W-:Y:S03]  /*09d0*/  BSSY.RECONVERGENT B0, `(.L_x_5) ;  /* 0x000000c000007945 */ /* 0x000fe60003800200 */
[----:B------:R0:W1:Y:S01]  /*09e0*/  MUFU.RSQ R4, R5 ;  /* 0x0000000500047308 */ /* 0x0000620000001400 */
[----:B------:R-:W-:-:S04]  /*09f0*/  IADD3 R0, PT, PT, R5, -0xd000000, RZ ;  /* 0xf300000005007810 */ /* 0x000fc80007ffe0ff */
[----:B------:R-:W-:-:S13]  /*0a00*/  ISETP.GT.U32.AND P0, PT, R0, 0x727fffff, PT ;  /* 0x727fffff0000780c */ /* 0x000fda0003f04070 */
[----:B01----:R-:W-:Y:S05]  /*0a10*/  @!P0 BRA `(.L_x_6) ;  /* 0x00000000000c8947 */ /* 0x003fea0003800000 */
[----:B------:R-:W-:-:S07]  /*0a20*/  MOV R11, 0xa40 ;  /* 0x00000a40000b7802 */ /* 0x000fce0000000f00 */
[----:B------:R-:W-:Y:S05]  /*0a30*/  CALL.REL.NOINC `($__internal_1_$__cuda_sm20_sqrt_rn_f32_slowpath) ;  /* 0x0000001000847944 */ /* 0x000fea0003c00000 */
[----:B------:R-:W-:Y:S05]  /*0a40*/  BRA `(.L_x_7) ;  /* 0x0000000000107947 */ /* 0x000fea0003800000 */
.L_x_6:
[----:B------:R-:W-:Y:S01]  /*0a50*/  FMUL.FTZ R0, R5, R4 ;  /* 0x0000000405007220 */ /* 0x000fe20000410000 */
[----:B------:R-:W-:-:S03]  /*0a60*/  FMUL.FTZ R4, R4, 0.5 ;  /* 0x3f00000004047820 */ /* 0x000fc60000410000 */
[----:B------:R-:W-:-:S04]  /*0a70*/  FFMA R5, -R0, R0, R5 ;  /* 0x0000000000057223 */ /* 0x000fc80000000105 */
[----:B------:R-:W-:-:S07]  /*0a80*/  FFMA R0, R5, R4, R0 ;  /* 0x0000000405007223 */ /* 0x000fce0000000000 */
.L_x_7:
[----:B------:R-:W-:Y:S05]  /*0a90*/  BSYNC.RECONVERGENT B0 ;  /* 0x0000000000007941 */ /* 0x000fea0003800200 */
.L_x_5:
[CC--:B------:R-:W-:Y:S02]  /*0aa0*/  ISETP.NE.AND P0, PT, R2.reuse, R7.reuse, PT ;  /* 0x000000070200720c */ /* 0x0c0fe40003f05270 */
[----:B------:R-:W-:-:S04]  /*0ab0*/  VIMNMX.U32 R4, PT, PT, R2, R7, !PT ;  /* 0x0000000702047248 */ /* 0x000fc80007fe0000 */
[----:B------:R-:W-:-:S13]  /*0ac0*/  ISETP.GT.U32.OR P0, PT, R4, 0x9, !P0 ;  /* 0x000000090400780c */ /* 0x000fda0004704470 */
[----:B------:R-:W-:Y:S05]  /*0ad0*/  @P0 EXIT ;  /* 0x000000000000094d */ /* 0x000fea0003800000 */
[C---:B------:R-:W-:Y:S01]  /*0ae0*/  FMUL R5, |R0|.reuse, 16777216 ;  /* 0x4b80000000057820 */ /* 0x040fe20000400200 */
[C---:B------:R-:W-:Y:S01]  /*0af0*/  FSETP.GEU.AND P0, PT, |R0|.reuse, 1.175494350822287508e-38, PT ;  /* 0x008000000000780b */ /* 0x040fe20003f0e200 */
[----:B------:R-:W-:Y:S01]  /*0b00*/  HFMA2 R13, -RZ, RZ, 0.771484375, 0.21533203125 ;  /* 0x3a2c32e4ff0d7431 */ /* 0x000fe200000001ff */
[----:B------:R-:W-:Y:S01]  /*0b10*/  FSETP.NEU.AND P2, PT, R0, 1, PT ;  /* 0x3f8000000000780b */ /* 0x000fe20003f4d000 */
[----:B------:R-:W-:Y:S01]  /*0b20*/  BSSY.RECONVERGENT B0, `(.L_x_8) ;  /* 0x0000044000007945 */ /* 0x000fe20003800200 */
[----:B------:R-:W-:-:S04]  /*0b30*/  FSEL R5, R5, |R0|, !P0 ;  /* 0x4000000005057208 */ /* 0x000fc80004000000 */
[----:B------:R-:W-:-:S04]  /*0b40*/  IADD3 R4, PT, PT, R5, -0x3f3504f3, RZ ;  /* 0xc0cafb0d05047810 */ /* 0x000fc80007ffe0ff */
[----:B------:R-:W-:Y:S02]  /*0b50*/  LOP3.LUT R6, R4, 0xff800000, RZ, 0xc0, !PT ;  /* 0xff80000004067812 */ /* 0x000fe400078ec0ff */
[----:B------:R-:W-:Y:S02]  /*0b60*/  FSEL R4, RZ, -24, P0 ;  /* 0xc1c00000ff047808 */ /* 0x000fe40000000000 */
[----:B------:R-:W-:-:S05]  /*0b70*/  IADD3 R5, PT, PT, R5, -R6, RZ ;  /* 0x8000000605057210 */ /* 0x000fca0007ffe0ff */
[C---:B------:R-:W-:Y:S01]  /*0b80*/  FADD R9, R5.reuse, 1 ;  /* 0x3f80000005097421 */ /* 0x040fe20000000000 */
[----:B------:R-:W-:Y:S01]  /*0b90*/  FADD R8, R5, -1 ;  /* 0xbf80000005087421 */ /* 0x000fe20000000000 */
[----:B------:R-:W-:-:S03]  /*0ba0*/  I2FP.F32.S32 R5, R6 ;  /* 0x0000000600057245 */ /* 0x000fc60000201400 */
[----:B------:R-:W-:Y:S01]  /*0bb0*/  FADD R10, R8, R8 ;  /* 0x00000008080a7221 */ /* 0x000fe20000000000 */
[----:B------:R-:W0:Y:S01]  /*0bc0*/  MUFU.RCP R9, R9 ;  /* 0x0000000900097308 */ /* 0x000e220000001000 */
[----:B------:R-:W-:Y:S02]  /*0bd0*/  FFMA R5, R5, 1.1920928955078125e-07, R4 ;  /* 0x3400000005057823 */ /* 0x000fe40000000004 */
        /* <DEDUP_REMOVED lines=17> */
[----:B------:R-:W-:Y:S01]  /*0cf0*/  FFMA R13, R10, R13, R6 ;  /* 0x0000000d0a0d7223 */ /* 0x000fe20000000006 */
[----:B------:R-:W-:-:S03]  /*0d00*/  MOV R10, 0x391fcb8e ;  /* 0x391fcb8e000a7802 */ /* 0x000fc60000000f00 */
[----:B------:R-:W-:-:S04]  /*0d10*/  FADD R5, R4, R13 ;  /* 0x0000000d04057221 */ /* 0x000fc80000000000 */
[----:B------:R-:W-:Y:S01]  /*0d20*/  FMUL R6, R5, 3 ;  /* 0x4040000005067820 */ /* 0x000fe20000400000 */
[----:B------:R-:W-:-:S03]  /*0d30*/  FADD R4, -R4, R5 ;  /* 0x0000000504047221 */ /* 0x000fc60000000100 */
[----:B------:R-:W0:Y:S01]  /*0d40*/  FRND R9, R6 ;  /* 0x0000000600097307 */ /* 0x000e220000201000 */
[----:B------:R-:W-:Y:S01]  /*0d50*/  FADD R4, R13, -R4 ;  /* 0x800000040d047221 */ /* 0x000fe20000000000 */
[----:B------:R-:W-:Y:S01]  /*0d60*/  FFMA R5, R5, 3, -R6 ;  /* 0x4040000005057823 */ /* 0x000fe20000000806 */
[----:B------:R-:W-:-:S03]  /*0d70*/  FSETP.GEU.AND P1, PT, R6, RZ, PT ;  /* 0x000000ff0600720b */ /* 0x000fc60003f2e000 */
[----:B------:R-:W-:Y:S02]  /*0d80*/  FFMA R4, R4, 3, R5 ;  /* 0x4040000004047823 */ /* 0x000fe40000000005 */
[----:B------:R-:W1:Y:S01]  /*0d90*/  F2I.NTZ R8, R6 ;  /* 0x0000000600087305 */ /* 0x000e620000203100 */
[----:B0-----:R-:W-:Y:S01]  /*0da0*/  FADD R5, R6, -R9 ;  /* 0x8000000906057221 */ /* 0x001fe20000000000 */
[----:B------:R-:W-:-:S03]  /*0db0*/  FSETP.GT.AND P0, PT, R9, RZ, PT ;  /* 0x000000ff0900720b */ /* 0x000fc60003f04000 */
[----:B------:R-:W-:Y:S01]  /*0dc0*/  FADD R5, R4, R5 ;  /* 0x0000000504057221 */ /* 0x000fe20000000000 */
[----:B------:R-:W-:Y:S02]  /*0dd0*/  SEL R9, RZ, 0x83000000, P0 ;  /* 0x83000000ff097807 */ /* 0x000fe40000000000 */
[----:B------:R-:W-:Y:S01]  /*0de0*/  FSETP.GT.AND P0, PT, |R6|, 152, PT ;  /* 0x431800000600780b */ /* 0x000fe20003f04200 */
[----:B------:R-:W-:Y:S01]  /*0df0*/  FFMA R4, R5, R10, 0.0013391353422775864601 ;  /* 0x3aaf85ed05047423 */ /* 0x000fe2000000000a */
[----:B------:R-:W-:Y:S02]  /*0e00*/  IADD3 R11, PT, PT, R9, 0x7f000000, RZ ;  /* 0x7f000000090b7810 */ /* 0x000fe40007ffe0ff */
[----:B-1----:R-:W-:Y:S01]  /*0e10*/  LEA R9, R8, -R9, 0x17 ;  /* 0x8000000908097211 */ /* 0x002fe200078eb8ff */
[----:B------:R-:W-:Y:S01]  /*0e20*/  FFMA R4, R5, R4, 0.0096188392490148544312 ;  /* 0x3c1d985605047423 */ /* 0x000fe20000000004 */
[----:B------:R-:W-:-:S03]  /*0e30*/  HFMA2 R8, -RZ, RZ, 1.875, 0 ;  /* 0x3f800000ff087431 */ /* 0x000fc600000001ff */
[----:B------:R-:W-:-:S04]  /*0e40*/  FFMA R4, R5, R4, 0.055503588169813156128 ;  /* 0x3d6357bb05047423 */ /* 0x000fc80000000004 */
[----:B------:R-:W-:-:S04]  /*0e50*/  FFMA R4, R5, R4, 0.24022644758224487305 ;  /* 0x3e75fdec05047423 */ /* 0x000fc80000000004 */
[----:B------:R-:W-:-:S04]  /*0e60*/  FFMA R4, R5, R4, 0.69314718246459960938 ;  /* 0x3f31721805047423 */ /* 0x000fc80000000004 */
[----:B------:R-:W-:-:S04]  /*0e70*/  FFMA R4, R5, R4, 1 ;  /* 0x3f80000005047423 */ /* 0x000fc80000000004 */
[----:B------:R-:W-:-:S04]  /*0e80*/  FMUL R4, R4, R11 ;  /* 0x0000000b04047220 */ /* 0x000fc80000400000 */
[----:B------:R-:W-:Y:S01]  /*0e90*/  FMUL R4, R4, R9 ;  /* 0x0000000904047220 */ /* 0x000fe20000400000 */
[----:B------:R-:W-:Y:S01]  /*0ea0*/  @P0 FSEL R4, RZ, +INF , !P1 ;  /* 0x7f800000ff040808 */ /* 0x000fe20004800000 */
[----:B------:R-:W-:Y:S06]  /*0eb0*/  @!P2 BRA `(.L_x_9) ;  /* 0x000000000028a947 */ /* 0x000fec0003800000 */
[----:B------:R-:W-:-:S13]  /*0ec0*/  FSETP.NAN.AND P0, PT, |R0|, |R0|, PT ;  /* 0x400000000000720b */ /* 0x000fda0003f08200 */
[----:B------:R-:W-:Y:S01]  /*0ed0*/  @P0 FADD R8, R0, 3 ;  /* 0x4040000000080421 */ /* 0x000fe20000000000 */
[----:B------:R-:W-:Y:S06]  /*0ee0*/  @P0 BRA `(.L_x_9) ;  /* 0x00000000001c0947 */ /* 0x000fec0003800000 */
[----:B------:R-:W-:-:S04]  /*0ef0*/  FSETP.NEU.AND P0, PT, |R0|, +INF , PT ;  /* 0x7f8000000000780b */ /* 0x000fc80003f0d200 */
[----:B------:R-:W-:-:S13]  /*0f00*/  FSETP.NEU.AND P0, PT, R0, RZ, P0 ;  /* 0x000000ff0000720b */ /* 0x000fda000070d000 */
[----:B------:R-:W-:Y:S01]  /*0f10*/  @!P0 FADD R8, R0, R0 ;  /* 0x0000000000088221 */ /* 0x000fe20000000000 */
[----:B------:R-:W-:Y:S06]  /*0f20*/  @!P0 BRA `(.L_x_9) ;  /* 0x00000000000c8947 */ /* 0x000fec0003800000 */
[----:B------:R-:W-:Y:S02]  /*0f30*/  FSETP.GEU.AND P0, PT, R0, RZ, PT ;  /* 0x000000ff0000720b */ /* 0x000fe40003f0e000 */
[----:B------:R-:W-:-:S11]  /*0f40*/  MOV R8, R4 ;  /* 0x0000000400087202 */ /* 0x000fd60000000f00 */
[----:B------:R-:W-:-:S07]  /*0f50*/  @!P0 FADD R8, -R4, -RZ ;  /* 0x800000ff04088221 */ /* 0x000fce0000000100 */
.L_x_9:
[----:B------:R-:W-:Y:S05]  /*0f60*/  BSYNC.RECONVERGENT B0 ;  /* 0x0000000000007941 */ /* 0x000fea0003800200 */
.L_x_8:
[----:B------:R-:W0:Y:S02]  /*0f70*/  LDC.64 R14, c[0x0][0x380] ;  /* 0x0000e000ff0e7b82 */ /* 0x000e240000000a00 */
[----:B0-----:R-:W-:-:S05]  /*0f80*/  IMAD.WIDE.U32 R4, R2, 0x4, R14 ;  /* 0x0000000402047825 */ /* 0x001fca00078e000e */
[----:B------:R-:W2:Y:S01]  /*0f90*/  LDG.E R12, desc[UR4][R4.64] ;  /* 0x00000004040c7981 */ /* 0x000ea2000c1e1900 */
[----:B------:R-:W-:-:S05]  /*0fa0*/  IMAD.WIDE.U32 R6, R7, 0x4, R14 ;  /* 0x0000000407067825 */ /* 0x000fca00078e000e */
[----:B------:R-:W3:Y:S01]  /*0fb0*/  LDG.E R0, desc[UR4][R6.64] ;  /* 0x0000000406007981 */ /* 0x000ee2000c1e1900 */
[----:B------:R-:W-:Y:S01]  /*0fc0*/  HFMA2 R14, -RZ, RZ, 0.1527099609375, -0.0003798007965087890625 ;  /* 0x30e38e39ff0e7431 */ /* 0x000fe200000001ff */
[----:B------:R-:W-:Y:S01]  /*0fd0*/  MOV R9, 0x3fb8aa3b ;  /* 0x3fb8aa3b00097802 */ /* 0x000fe20000000f00 */
[----:B------:R-:W-:Y:S01]  /*0fe0*/  HFMA2 R16, -RZ, RZ, 1.5966796875, -0.0003798007965087890625 ;  /* 0x3e638e39ff107431 */ /* 0x000fe200000001ff */
[----:B------:R-:W-:Y:S01]  /*0ff0*/  UMOV UR6, 0xe978d4fe ;  /* 0xe978d4fe00067882 */ /* 0x000fe20000000000 */
[----:B------:R-:W-:Y:S01]  /*1000*/  UMOV UR7, 0x401ab126 ;  /* 0x401ab12600077882 */ /* 0x000fe20000000000 */
[----:B------:R-:W-:Y:S01]  /*1010*/  BSSY.RECONVERGENT B0, `(.L_x_10) ;  /* 0x000003b000007945 */ /* 0x000fe20003800200 */
[----:B------:R-:W-:-:S04]  /*1020*/  FFMA R9, -R14, R9, 5.5370556140132975997e-08 ;  /* 0x336dd0920e097423 */ /* 0x000fc80000000109 */
[----:B------:R-:W-:-:S04]  /*1030*/  FFMA R9, R16, 1.9251366722983220825e-08, R9 ;  /* 0x32a55e3410097823 */ /* 0x000fc80000000009 */
[----:B------:R-:W-:-:S04]  /*1040*/  FFMA R9, -R14, 0.017944158986210823059, R9 ;  /* 0x3c92ffa10e097823 */ /* 0x000fc80000000109 */
[----:B------:R-:W-:-:S04]  /*1050*/  FFMA R9, R16, 0.0059813861735165119171, R9 ;  /* 0x3bc3ff8110097823 */ /* 0x000fc80000000009 */
[----:B------:R-:W-:-:S04]  /*1060*/  FADD R14, R9, 3.3205988407135009766 ;  /* 0x405484b1090e7421 */ /* 0x000fc80000000000 */
[C---:B------:R-:W-:Y:S01]  /*1070*/  FMUL R13, R14.reuse, -11 ;  /* 0xc13000000e0d7820 */ /* 0x040fe20000400000 */
[----:B------:R-:W-:-:S03]  /*1080*/  FADD R16, R14, -3.3205988407135009766 ;  /* 0xc05484b10e107421 */ /* 0x000fc60000000000 */
[----:B------:R-:W0:Y:S01]  /*1090*/  FRND R18, R13 ;  /* 0x0000000d00127307 */ /* 0x000e220000201000 */
[----:B------:R-:W-:Y:S01]  /*10a0*/  FADD R16, R9, -R16 ;  /* 0x8000001009107221 */ /* 0x000fe20000000000 */
[----:B------:R-:W-:Y:S01]  /*10b0*/  FFMA R9, R14, -11, -R13 ;  /* 0xc13000000e097823 */ /* 0x000fe2000000080d */
[----:B------:R-:W-:-:S03]  /*10c0*/  FSETP.GEU.AND P1, PT, R13, RZ, PT ;  /* 0x000000ff0d00720b */ /* 0x000fc60003f2e000 */
[----:B------:R-:W-:Y:S01]  /*10d0*/  FFMA R9, R16, -11, R9 ;  /* 0xc130000010097823 */ /* 0x000fe20000000009 */
[----:B0-----:R-:W-:Y:S01]  /*10e0*/  FADD R14, R13, -R18 ;  /* 0x800000120d0e7221 */ /* 0x001fe20000000000 */
[----:B------:R-:W-:-:S03]  /*10f0*/  FSETP.GT.AND P0, PT, R18, RZ, PT ;  /* 0x000000ff1200720b */ /* 0x000fc60003f04000 */
[----:B------:R-:W-:Y:S01]  /*1100*/  FADD R15, R9, R14 ;  /* 0x0000000e090f7221 */ /* 0x000fe20000000000 */
[----:B------:R-:W-:Y:S01]  /*1110*/  SEL R17, RZ, 0x83000000, P0 ;  /* 0x83000000ff117807 */ /* 0x000fe20000000000 */
[----:B------:R-:W0:Y:S01]  /*1120*/  F2F.F64.F32 R8, R8 ;  /* 0x0000000800087310 */ /* 0x000e220000201800 */
[----:B------:R-:W-:Y:S01]  /*1130*/  FSETP.GT.AND P0, PT, |R13|, 152, PT ;  /* 0x431800000d00780b */ /* 0x000fe20003f04200 */
[----:B------:R-:W-:-:S04]  /*1140*/  FFMA R10, R15, R10, 0.0013391353422775864601 ;  /* 0x3aaf85ed0f0a7423 */ /* 0x000fc8000000000a */
[C---:B------:R-:W-:Y:S02]  /*1150*/  FFMA R10, R15.reuse, R10, 0.0096188392490148544312 ;  /* 0x3c1d98560f0a7423 */ /* 0x040fe4000000000a */
[----:B------:R-:W1:Y:S02]  /*1160*/  F2I.NTZ R14, R13 ;  /* 0x0000000d000e7305 */ /* 0x000e640000203100 */
[----:B------:R-:W-:-:S04]  /*1170*/  FFMA R10, R15, R10, 0.055503588169813156128 ;  /* 0x3d6357bb0f0a7423 */ /* 0x000fc8000000000a */
[C---:B------:R-:W-:Y:S02]  /*1180*/  FFMA R10, R15.reuse, R10, 0.24022644758224487305 ;  /* 0x3e75fdec0f0a7423 */ /* 0x040fe4000000000a */
[----:B0-----:R-:W0:Y:S02]  /*1190*/  MUFU.RCP64H R11, R9 ;  /* 0x00000009000b7308 */ /* 0x001e240000001800 */
[----:B------:R-:W-:-:S04]  /*11a0*/  FFMA R10, R15, R10, 0.69314718246459960938 ;  /* 0x3f3172180f0a7423 */ /* 0x000fc8000000000a */
[----:B------:R-:W-:Y:S01]  /*11b0*/  FFMA R10, R15, R10, 1 ;  /* 0x3f8000000f0a7423 */ /* 0x000fe2000000000a */
[----:B------:R-:W-:Y:S02]  /*11c0*/  IADD3 R15, PT, PT, R17, 0x7f000000, RZ ;  /* 0x7f000000110f7810 */ /* 0x000fe40007ffe0ff */
[----:B-1----:R-:W-:-:S03]  /*11d0*/  LEA R17, R14, -R17, 0x17 ;  /* 0x800000110e117211 */ /* 0x002fc600078eb8ff */
[----:B------:R-:W-:-:S04]  /*11e0*/  FMUL R10, R10, R15 ;  /* 0x0000000f0a0a7220 */ /* 0x000fc80000400000 */
[----:B------:R-:W-:Y:S01]  /*11f0*/  FMUL R22, R10, R17 ;  /* 0x000000110a167220 */ /* 0x000fe20000400000 */
[----:B------:R-:W-:Y:S02]  /*1200*/  MOV R10, 0x1 ;  /* 0x00000001000a7802 */ /* 0x000fe40000000f00 */
[----:B------:R-:W-:-:S04]  /*1210*/  @P0 FSEL R22, RZ, +INF , !P1 ;  /* 0x7f800000ff160808 */ /* 0x000fc80004800000 */
[----:B0-----:R-:W-:Y:S01]  /*1220*/  DFMA R16, -R8, R10, 1 ;  /* 0x3ff000000810742b */ /* 0x001fe2000000010a */
[----:B------:R-:W0:Y:S07]  /*1230*/  F2F.F64.F32 R14, R22 ;  /* 0x00000016000e7310 */ /* 0x000e2e0000201800 */
[----:B------:R-:W-:-:S08]  /*1240*/  DFMA R16, R16, R16, R16 ;  /* 0x000000101010722b */ /* 0x000fd00000000010 */
[----:B------:R-:W-:Y:S02]  /*1250*/  DFMA R18, R10, R16, R10 ;  /* 0x000000100a12722b */ /* 0x000fe4000000000a */
[----:B0-----:R-:W-:-:S06]  /*1260*/  DMUL R10, R14, UR6 ;  /* 0x000000060e0a7c28 */ /* 0x001fcc0008000000 */
[----:B------:R-:W-:-:S08]  /*1270*/  DFMA R20, -R8, R18, 1 ;  /* 0x3ff000000814742b */ /* 0x000fd00000000112 */
[----:B------:R-:W-:Y:S01]  /*1280*/  DFMA R20, R18, R20, R18 ;  /* 0x000000141214722b */ /* 0x000fe20000000012 */
[----:B--2---:R-:W0:Y:S08]  /*1290*/  F2F.F64.F32 R12, R12 ;  /* 0x0000000c000c7310 */ /* 0x004e300000201800 */
[----:B---3--:R-:W1:Y:S01]  /*12a0*/  F2F.F64.F32 R16, R0 ;  /* 0x0000000000107310 */ /* 0x008e620000201800 */
[----:B0-----:R-:W-:-:S08]  /*12b0*/  DMUL R14, R10, R12 ;  /* 0x0000000c0a0e7228 */ /* 0x001fd00000000000 */
[----:B-1----:R-:W-:-:S08]  /*12c0*/  DMUL R14, R14, R16 ;  /* 0x000000100e0e7228 */ /* 0x002fd00000000000 */
[----:B------:R-:W-:Y:S02]  /*12d0*/  DMUL R16, R14, R20 ;  /* 0x000000140e107228 */ /* 0x000fe40000000000 */
[----:B------:R-:W-:-:S06]  /*12e0*/  FSETP.GEU.AND P1, PT, |R15|, 6.5827683646048100446e-37, PT ;  /* 0x036000000f00780b */ /* 0x000fcc0003f2e200 */
[----:B------:R-:W-:-:S08]  /*12f0*/  DFMA R18, -R8, R16, R14 ;  /* 0x000000100812722b */ /* 0x000fd0000000010e */
[----:B------:R-:W-:-:S10]  /*1300*/  DFMA R12, R20, R18, R16 ;  /* 0x00000012140c722b */ /* 0x000fd40000000010 */
[----:B------:R-:W-:-:S05]  /*1310*/  FFMA R16, RZ, R9, R13 ;  /* 0x00000009ff107223 */ /* 0x000fca000000000d */
[----:B------:R-:W-:-:S13]  /*1320*/  FSETP.GT.AND P0, PT, |R16|, 1.469367938527859385e-39, PT ;  /* 0x001000001000780b */ /* 0x000fda0003f04200 */
[----:B------:R-:W-:Y:S05]  /*1330*/  @P0 BRA P1, `(.L_x_11) ;  /* 0x0000000000200947 */ /* 0x000fea0000800000 */
[----:B------:R-:W-:Y:S02]  /*1340*/  MOV R12, R14 ;  /* 0x0000000e000c7202 */ /* 0x000fe40000000f00 */
[----:B------:R-:W-:Y:S02]  /*1350*/  MOV R13, R15 ;  /* 0x0000000f000d7202 */ /* 0x000fe40000000f00 */
[----:B------:R-:W-:Y:S02]  /*1360*/  MOV R16, R8 ;  /* 0x0000000800107202 */ /* 0x000fe40000000f00 */
[----:B------:R-:W-:Y:S02]  /*1370*/  MOV R17, R9 ;  /* 0x0000000900117202 */ /* 0x000fe40000000f00 */
[----:B------:R-:W-:-:S07]  /*1380*/  MOV R0, 0x13a0 ;  /* 0x000013a000007802 */ /* 0x000fce0000000f00 */
[----:B------:R-:W-:Y:S05]  /*1390*/  CALL.REL.NOINC `($__internal_0_$__cuda_sm20_div_rn_f64_full) ;  /* 0x0000000000c07944 */ /* 0x000fea0003c00000 */
[----:B------:R-:W-:Y:S01]  /*13a0*/  MOV R12, R20 ;  /* 0x00000014000c7202 */ /* 0x000fe20000000f00 */
[----:B------:R-:W-:-:S07]  /*13b0*/  IMAD.MOV.U32 R13, RZ, RZ, R21 ;  /* 0x000000ffff0d7224 */ /* 0x000fce00078e0015 */
.L_x_11:
[----:B------:R-:W-:Y:S05]  /*13c0*/  BSYNC.RECONVERGENT B0 ;  /* 0x0000000000007941 */ /* 0x000fea0003800200 */
.L_x_10:
[----:B------:R-:W0:Y:S02]  /*13d0*/  LDC.64 R16, c[0x0][0x388] ;  /* 0x0000e200ff107b82 */ /* 0x000e240000000a00 */
[----:B0-----:R-:W-:-:S05]  /*13e0*/  IMAD.WIDE.U32 R16, R2, 0x4, R16 ;  /* 0x0000000402107825 */ /* 0x001fca00078e0010 */
[----:B------:R-:W2:Y:S01]  /*13f0*/  LDG.E R0, desc[UR4][R16.64] ;  /* 0x0000000410007981 */ /* 0x000ea2000c1e1900 */
[----:B------:R-:W-:Y:S08]  /*1400*/  F2F.F64.F32 R14, R3 ;  /* 0x00000003000e7310 */ /* 0x000ff00000201800 */
[----:B--2---:R-:W0:Y:S02]  /*1410*/  F2F.F64.F32 R18, R0 ;  /* 0x0000000000127310 */ /* 0x004e240000201800 */
[----:B0-----:R-:W-:-:S06]  /*1420*/  DFMA R14, R14, -R12, R18 ;  /* 0x8000000c0e0e722b */ /* 0x001fcc0000000012 */
[----:B------:R-:W0:Y:S02]  /*1430*/  F2F.F32.F64 R23, R14 ;  /* 0x0000000e00177310 */ /* 0x000e240000301000 */
[----:B0-----:R0:W-:Y:S04]  /*1440*/  STG.E desc[UR4][R16.64], R23 ;  /* 0x0000001710007986 */ /* 0x0011e8000c101904 */
[----:B------:R-:W2:Y:S04]  /*1450*/  LDG.E R22, desc[UR4][R4.64] ;  /* 0x0000000404167981 */ /* 0x000ea8000c1e1900 */
[----:B------:R-:W3:Y:S01]  /*1460*/  LDG.E R24, desc[UR4][R6.64] ;  /* 0x0000000406187981 */ /* 0x000ee2000c1e1900 */
[----:B------:R-:W1:Y:S01]  /*1470*/  MUFU.RCP64H R19, R9 ;  /* 0x0000000900137308 */ /* 0x000e620000001800 */
[----:B------:R-:W-:Y:S01]  /*1480*/  MOV R18, 0x1 ;  /* 0x0000000100127802 */ /* 0x000fe20000000f00 */
[----:B------:R-:W-:Y:S05]  /*1490*/  BSSY.RECONVERGENT B0, `(.L_x_12) ;  /* 0x0000017000007945 */ /* 0x000fea0003800200 */
[----:B-1----:R-:W-:-:S08]  /*14a0*/  DFMA R12, -R8, R18, 1 ;  /* 0x3ff00000080c742b */ /* 0x002fd00000000112 */
[----:B------:R-:W-:-:S08]  /*14b0*/  DFMA R20, R12, R12, R12 ;  /* 0x0000000c0c14722b */ /* 0x000fd0000000000c */
[----:B------:R-:W-:-:S08]  /*14c0*/  DFMA R20, R18, R20, R18 ;  /* 0x000000141214722b */ /* 0x000fd00000000012 */
[----:B------:R-:W-:-:S08]  /*14d0*/  DFMA R14, -R8, R20, 1 ;  /* 0x3ff00000080e742b */ /* 0x000fd00000000114 */
[----:B------:R-:W-:Y:S01]  /*14e0*/  DFMA R14, R20, R14, R20 ;  /* 0x0000000e140e722b */ /* 0x000fe20000000014 */
[----:B--2---:R-:W1:Y:S08]  /*14f0*/  F2F.F64.F32 R12, R22 ;  /* 0x00000016000c7310 */ /* 0x004e700000201800 */
[----:B---3--:R-:W2:Y:S01]  /*1500*/  F2F.F64.F32 R18, R24 ;  /* 0x0000001800127310 */ /* 0x008ea20000201800 */
[----:B-1----:R-:W-:-:S08]  /*1510*/  DMUL R12, R10, R12 ;  /* 0x0000000c0a0c7228 */ /* 0x002fd00000000000 */
[----:B--2---:R-:W-:-:S08]  /*1520*/  DMUL R12, R12, R18 ;  /* 0x000000120c0c7228 */ /* 0x004fd00000000000 */
[----:B------:R-:W-:Y:S02]  /*1530*/  DMUL R4, R14, R12 ;  /* 0x0000000c0e047228 */ /* 0x000fe40000000000 */
[----:B------:R-:W-:-:S06]  /*1540*/  FSETP.GEU.AND P1, PT, |R13|, 6.5827683646048100446e-37, PT ;  /* 0x036000000d00780b */ /* 0x000fcc0003f2e200 */
[----:B------:R-:W-:-:S08]  /*1550*/  DFMA R6, -R8, R4, R12 ;  /* 0x000000040806722b */ /* 0x000fd0000000010c */
[----:B------:R-:W-:-:S10]  /*1560*/  DFMA R4, R14, R6, R4 ;  /* 0x000000060e04722b */ /* 0x000fd40000000004 */
[----:B------:R-:W-:-:S05]  /*1570*/  FFMA R0, RZ, R9, R5 ;  /* 0x00000009ff007223 */ /* 0x000fca0000000005 */
[----:B------:R-:W-:-:S13]  /*1580*/  FSETP.GT.AND P0, PT, |R0|, 1.469367938527859385e-39, PT ;  /* 0x001000000000780b */ /* 0x000fda0003f04200 */
[----:B0-----:R-:W-:Y:S05]  /*1590*/  @P0 BRA P1, `(.L_x_13) ;  /* 0x0000000000180947 */ /* 0x001fea0000800000 */
[----:B------:R-:W-:Y:S02]  /*15a0*/  MOV R16, R8 ;  /* 0x0000000800107202 */ /* 0x000fe40000000f00 */
[----:B------:R-:W-:Y:S02]  /*15b0*/  MOV R17, R9 ;  /* 0x0000000900117202 */ /* 0x000fe40000000f00 */
[----:B------:R-:W-:-:S07]  /*15c0*/  MOV R0, 0x15e0 ;  /* 0x000015e000007802 */ /* 0x000fce0000000f00 */
[----:B------:R-:W-:Y:S05]  /*15d0*/  CALL.REL.NOINC `($__internal_0_$__cuda_sm20_div_rn_f64_full) ;  /* 0x0000000000307944 */ /* 0x000fea0003c00000 */
[----:B------:R-:W-:Y:S02]  /*15e0*/  MOV R4, R20 ;  /* 0x0000001400047202 */ /* 0x000fe40000000f00 */
[----:B------:R-:W-:-:S07]  /*15f0*/  MOV R5, R21 ;  /* 0x0000001500057202 */ /* 0x000fce0000000f00 */
.L_x_13:
[----:B------:R-:W-:Y:S05]  /*1600*/  BSYNC.RECONVERGENT B0 ;  /* 0x0000000000007941 */ /* 0x000fea0003800200 */
.L_x_12:
[----:B------:R-:W0:Y:S02]  /*1610*/  LDC.64 R6, c[0x0][0x390] ;  /* 0x0000e400ff067b82 */ /* 0x000e240000000a00 */
[----:B0-----:R-:W-:-:S05]  /*1620*/  IMAD.WIDE.U32 R2, R2, 0x4, R6 ;  /* 0x0000000402027825 */ /* 0x001fca00078e0006 */
[----:B------:R-:W2:Y:S01]  /*1630*/  LDG.E R0, desc[UR4][R2.64] ;  /* 0x0000000402007981 */ /* 0x000ea2000c1e1900 */
[----:B------:R-:W-:Y:S08]  /*1640*/  F2F.F64.F32 R26, R26 ;  /* 0x0000001a001a7310 */ /* 0x000ff00000201800 */
[----:B--2---:R-:W0:Y:S02]  /*1650*/  F2F.F64.F32 R6, R0 ;  /* 0x0000000000067310 */ /* 0x004e240000201800 */
[----:B0-----:R-:W-:-:S10]  /*1660*/  DFMA R6, R26, -R4, R6 ;  /* 0x800000041a06722b */ /* 0x001fd40000000006 */
[----:B------:R-:W0:Y:S02]  /*1670*/  F2F.F32.F64 R7, R6 ;  /* 0x0000000600077310 */ /* 0x000e240000301000 */
[----:B0-----:R-:W-:Y:S01]  /*1680*/  STG.E desc[UR4][R2.64], R7 ;  /* 0x0000000702007986 */ /* 0x001fe2000c101904 */
[----:B------:R-:W-:Y:S05]  /*1690*/  EXIT ;  /* 0x000000000000794d */ /* 0x000fea0003800000 */
        .weak           $__internal_0_$__cuda_sm20_div_rn_f64_full
        .type           $__internal_0_$__cuda_sm20_div_rn_f64_full,@function
        .size           $__internal_0_$__cuda_sm20_div_rn_f64_full,($__internal_1_$__cuda_sm20_sqrt_rn_f32_slowpath - $__internal_0_$__cuda_sm20_div_rn_f64_full)
$__internal_0_$__cuda_sm20_div_rn_f64_full:
[----:B------:R-:W-:Y:S01]  /*16a0*/  FSETP.GEU.AND P2, PT, |R13|, 1.469367938527859385e-39, PT ;  /* 0x001000000d00780b */ /* 0x000fe20003f4e200 */
[----:B------:R-:W-:Y:S01]  /*16b0*/  BSSY.RECONVERGENT B1, `(.L_x_14) ;  /* 0x0000056000017945 */ /* 0x000fe20003800200 */
[C---:B------:R-:W-:Y:S02]  /*16c0*/  FSETP.GEU.AND P0, PT, |R17|.reuse, 1.469367938527859385e-39, PT ;  /* 0x001000001100780b */ /* 0x040fe40003f0e200 */
[----:B------:R-:W-:Y:S02]  /*16d0*/  LOP3.LUT R14, R17, 0x800fffff, RZ, 0xc0, !PT ;  /* 0x800fffff110e7812 */ /* 0x000fe400078ec0ff */
[----:B------:R-:W-:Y:S02]  /*16e0*/  LOP3.LUT R27, R13, 0x7ff00000, RZ, 0xc0, !PT ;  /* 0x7ff000000d1b7812 */ /* 0x000fe400078ec0ff */
[----:B------:R-:W-:Y:S02]  /*16f0*/  LOP3.LUT R15, R14, 0x3ff00000, RZ, 0xfc, !PT ;  /* 0x3ff000000e0f7812 */ /* 0x000fe400078efcff */
[----:B------:R-:W-:-:S02]  /*1700*/  MOV R14, R16 ;  /* 0x00000010000e7202 */ /* 0x000fc40000000f00 */
[C---:B------:R-:W-:Y:S02]  /*1710*/  LOP3.LUT R29, R17.reuse, 0x7ff00000, RZ, 0xc0, !PT ;  /* 0x7ff00000111d7812 */ /* 0x040fe400078ec0ff */
[----:B------:R-:W-:Y:S01]  /*1720*/  @!P2 LOP3.LUT R18, R17, 0x7ff00000, RZ, 0xc0, !PT ;  /* 0x7ff000001112a812 */ /* 0x000fe200078ec0ff */
[----:B------:R-:W-:Y:S01]  /*1730*/  @!P0 DMUL R14, R16, 8.98846567431157953865e+307 ;  /* 0x7fe00000100e8828 */ /* 0x000fe20000000000 */
[----:B------:R-:W-:Y:S02]  /*1740*/  MOV R28, 0x1ca00000 ;  /* 0x1ca00000001c7802 */ /* 0x000fe40000000f00 */
[C---:B------:R-:W-:Y:S02]  /*1750*/  @!P2 ISETP.GE.U32.AND P3, PT, R27.reuse, R18, PT ;  /* 0x000000121b00a20c */ /* 0x040fe40003f66070 */
[----:B------:R-:W-:Y:S01]  /*1760*/  ISETP.GE.U32.AND P1, PT, R27, R29, PT ;  /* 0x0000001d1b00720c */ /* 0x000fe20003f26070 */
[----:B------:R-:W0:Y:S01]  /*1770*/  MUFU.RCP64H R21, R15 ;  /* 0x0000000f00157308 */ /* 0x000e220000001800 */
[----:B------:R-:W-:-:S02]  /*1780*/  @!P2 SEL R23, R28, 0x63400000, !P3 ;  /* 0x634000001c17a807 */ /* 0x000fc40005800000 */
[----:B------:R-:W-:Y:S02]  /*1790*/  SEL R19, R28, 0x63400000, !P1 ;  /* 0x634000001c137807 */ /* 0x000fe40004800000 */
[--C-:B------:R-:W-:Y:S02]  /*17a0*/  @!P2 LOP3.LUT R23, R23, 0x80000000, R13.reuse, 0xf8, !PT ;  /* 0x800000001717a812 */ /* 0x100fe400078ef80d */
[----:B------:R-:W-:Y:S02]  /*17b0*/  LOP3.LUT R19, R19, 0x800fffff, R13, 0xf8, !PT ;  /* 0x800fffff13137812 */ /* 0x000fe400078ef80d */
[----:B------:R-:W-:Y:S02]  /*17c0*/  @!P2 LOP3.LUT R23, R23, 0x100000, RZ, 0xfc, !PT ;  /* 0x001000001717a812 */ /* 0x000fe400078efcff */
[----:B------:R-:W-:Y:S02]  /*17d0*/  MOV R18, R12 ;  /* 0x0000000c00127202 */ /* 0x000fe40000000f00 */
[----:B------:R-:W-:-:S02]  /*17e0*/  @!P2 MOV R22, RZ ;  /* 0x000000ff0016a202 */ /* 0x000fc40000000f00 */
[----:B------:R-:W-:Y:S02]  /*17f0*/  MOV R20, 0x1 ;  /* 0x0000000100147802 */ /* 0x000fe40000000f00 */
[----:B------:R-:W-:Y:S02]  /*1800*/  @!P0 LOP3.LUT R29, R15, 0x7ff00000, RZ, 0xc0, !PT ;  /* 0x7ff000000f1d8812 */ /* 0x000fe400078ec0ff */
[----:B------:R-:W-:Y:S02]  /*1810*/  @!P2 DFMA R18, R18, 2, -R22 ;  /* 0x400000001212a82b */ /* 0x000fe40000000816 */
[----:B0-----:R-:W-:-:S08]  /*1820*/  DFMA R22, R20, -R14, 1 ;  /* 0x3ff000001416742b */ /* 0x001fd0000000080e */
[----:B------:R-:W-:-:S08]  /*1830*/  DFMA R22, R22, R22, R22 ;  /* 0x000000161616722b */ /* 0x000fd00000000016 */
[----:B------:R-:W-:-:S08]  /*1840*/  DFMA R22, R20, R22, R20 ;  /* 0x000000161416722b */ /* 0x000fd00000000014 */
[----:B------:R-:W-:-:S08]  /*1850*/  DFMA R20, R22, -R14, 1 ;  /* 0x3ff000001614742b */ /* 0x000fd0000000080e */
[----:B------:R-:W-:-:S08]  /*1860*/  DFMA R20, R22, R20, R22 ;  /* 0x000000141614722b */ /* 0x000fd00000000016 */
[----:B------:R-:W-:-:S08]  /*1870*/  DMUL R22, R20, R18 ;  /* 0x0000001214167228 */ /* 0x000fd00000000000 */
[----:B------:R-:W-:-:S08]  /*1880*/  DFMA R24, R22, -R14, R18 ;  /* 0x8000000e1618722b */ /* 0x000fd00000000012 */
[----:B------:R-:W-:Y:S01]  /*1890*/  DFMA R24, R20, R24, R22 ;  /* 0x000000181418722b */ /* 0x000fe20000000016 */
[----:B------:R-:W-:Y:S02]  /*18a0*/  MOV R22, R27 ;  /* 0x0000001b00167202 */ /* 0x000fe40000000f00 */
[----:B------:R-:W-:-:S04]  /*18b0*/  @!P2 LOP3.LUT R22, R19, 0x7ff00000, RZ, 0xc0, !PT ;  /* 0x7ff000001316a812 */ /* 0x000fc800078ec0ff */
[----:B------:R-:W-:-:S04]  /*18c0*/  IADD3 R20, PT, PT, R22, -0x1, RZ ;  /* 0xffffffff16147810 */ /* 0x000fc80007ffe0ff */
[----:B------:R-:W-:Y:S02]  /*18d0*/  ISETP.GT.U32.AND P0, PT, R20, 0x7feffffe, PT ;  /* 0x7feffffe1400780c */ /* 0x000fe40003f04070 */
[----:B------:R-:W-:-:S04]  /*18e0*/  IADD3 R20, PT, PT, R29, -0x1, RZ ;  /* 0xffffffff1d147810 */ /* 0x000fc80007ffe0ff */
[----:B------:R-:W-:-:S13]  /*18f0*/  ISETP.GT.U32.OR P0, PT, R20, 0x7feffffe, P0 ;  /* 0x7feffffe1400780c */ /* 0x000fda0000704470 */
[----:B------:R-:W-:Y:S05]  /*1900*/  @P0 BRA `(.L_x_15) ;  /* 0x00000000006c0947 */ /* 0x000fea0003800000 */
[----:B------:R-:W-:-:S04]  /*1910*/  LOP3.LUT R20, R17, 0x7ff00000, RZ, 0xc0, !PT ;  /* 0x7ff0000011147812 */ /* 0x000fc800078ec0ff */
[CC--:B------:R-:W-:Y:S02]  /*1920*/  VIADDMNMX R12, R27.reuse, -R20.reuse, 0xb9600000, !PT ;  /* 0xb96000001b0c7446 */ /* 0x0c0fe40007800914 */
[----:B------:R-:W-:Y:S02]  /*1930*/  ISETP.GE.U32.AND P0, PT, R27, R20, PT ;  /* 0x000000141b00720c */ /* 0x000fe40003f06070 */
[----:B------:R-:W-:Y:S02]  /*1940*/  VIMNMX R12, PT, PT, R12, 0x46a00000, PT ;  /* 0x46a000000c0c7848 */ /* 0x000fe40003fe0100 */
[----:B------:R-:W-:-:S04]  /*1950*/  SEL R13, R28, 0x63400000, !P0 ;  /* 0x634000001c0d7807 */ /* 0x000fc80004000000 */
[----:B------:R-:W-:Y:S02]  /*1960*/  IADD3 R22, PT, PT, -R13, R12, RZ ;  /* 0x0000000c0d167210 */ /* 0x000fe40007ffe1ff */
[----:B------:R-:W-:Y:S02]  /*1970*/  MOV R12, RZ ;  /* 0x000000ff000c7202 */ /* 0x000fe40000000f00 */
[----:B------:R-:W-:-:S06]  /*1980*/  IADD3 R13, PT, PT, R22, 0x7fe00000, RZ ;  /* 0x7fe00000160d7810 */ /* 0x000fcc0007ffe0ff */
[----:B------:R-:W-:-:S10]  /*1990*/  DMUL R20, R24, R12 ;  /* 0x0000000c18147228 */ /* 0x000fd40000000000 */
[----:B------:R-:W-:-:S13]  /*19a0*/  FSETP.GTU.AND P0, PT, |R21|, 1.469367938527859385e-39, PT ;  /* 0x001000001500780b */ /* 0x000fda0003f0c200 */
[----:B------:R-:W-:Y:S05]  /*19b0*/  @P0 BRA `(.L_x_16) ;  /* 0x0000000000940947 */ /* 0x000fea0003800000 */
[----:B------:R-:W-:-:S06]  /*19c0*/  DFMA R14, R24, -R14, R18 ;  /* 0x8000000e180e722b */ /* 0x000fcc0000000012 */
[----:B------:R-:W-:-:S04]  /*19d0*/  MOV R14, RZ ;  /* 0x000000ff000e7202 */ /* 0x000fc80000000f00 */
[C---:B------:R-:W-:Y:S02]  /*19e0*/  FSETP.NEU.AND P0, PT, R15.reuse, RZ, PT ;  /* 0x000000ff0f00720b */ /* 0x040fe40003f0d000 */
[----:B------:R-:W-:-:S04]  /*19f0*/  LOP3.LUT R17, R15, 0x80000000, R17, 0x48, !PT ;  /* 0x800000000f117812 */ /* 0x000fc800078e4811 */
[----:B------:R-:W-:-:S07]  /*1a00*/  LOP3.LUT R15, R17, R13, RZ, 0xfc, !PT ;  /* 0x0000000d110f7212 */ /* 0x000fce00078efcff */
[----:B------:R-:W-:Y:S05]  /*1a10*/  @!P0 BRA `(.L_x_16) ;  /* 0x00000000007c8947 */ /* 0x000fea0003800000 */
[----:B------:R-:W-:Y:S01]  /*1a20*/  IMAD.MOV R13, RZ, RZ, -R22 ;  /* 0x000000ffff0d7224 */ /* 0x000fe200078e0a16 */
[----:B------:R-:W-:Y:S01]  /*1a30*/  MOV R12, RZ ;  /* 0x000000ff000c7202 */ /* 0x000fe20000000f00 */
[----:B------:R-:W-:-:S05]  /*1a40*/  DMUL.RP R14, R24, R14 ;  /* 0x0000000e180e7228 */ /* 0x000fca0000008000 */
[----:B------:R-:W-:-:S05]  /*1a50*/  DFMA R12, R20, -R12, R24 ;  /* 0x8000000c140c722b */ /* 0x000fca0000000018 */
[----:B------:R-:W-:Y:S02]  /*1a60*/  LOP3.LUT R17, R15, R17, RZ, 0x3c, !PT ;  /* 0x000000110f117212 */ /* 0x000fe400078e3cff */
[----:B------:R-:W-:-:S04]  /*1a70*/  IADD3 R12, PT, PT, -R22, -0x43300000, RZ ;  /* 0xbcd00000160c7810 */ /* 0x000fc80007ffe1ff */
[----:B------:R-:W-:-:S04]  /*1a80*/  FSETP.NEU.AND P0, PT, |R13|, R12, PT ;  /* 0x0000000c0d00720b */ /* 0x000fc80003f0d200 */
[----:B------:R-:W-:Y:S02]  /*1a90*/  FSEL R20, R14, R20, !P0 ;  /* 0x000000140e147208 */ /* 0x000fe40004000000 */
[----:B------:R-:W-:Y:S01]  /*1aa0*/  FSEL R21, R17, R21, !P0 ;  /* 0x0000001511157208 */ /* 0x000fe20004000000 */
[----:B------:R-:W-:Y:S06]  /*1ab0*/  BRA `(.L_x_16) ;  /* 0x0000000000547947 */ /* 0x000fec0003800000 */
.L_x_15:
[----:B------:R-:W-:-:S14]  /*1ac0*/  DSETP.NAN.AND P0, PT, R12, R12, PT ;  /* 0x0000000c0c00722a */ /* 0x000fdc0003f08000 */
[----:B------:R-:W-:Y:S05]  /*1ad0*/  @P0 BRA `(.L_x_17) ;  /* 0x0000000000440947 */ /* 0x000fea0003800000 */
[----:B------:R-:W-:-:S14]  /*1ae0*/  DSETP.NAN.AND P0, PT, R16, R16, PT ;  /* 0x000000101000722a */ /* 0x000fdc0003f08000 */
[----:B------:R-:W-:Y:S05]  /*1af0*/  @P0 BRA `(.L_x_18) ;  /* 0x0000000000300947 */ /* 0x000fea0003800000 */
[----:B------:R-:W-:Y:S02]  /*1b00*/  ISETP.NE.AND P0, PT, R22, R29, PT ;  /* 0x0000001d1600720c */ /* 0x000fe40003f05270 */
[----:B------:R-:W-:Y:S02]  /*1b10*/  MOV R20, 0x0 ;  /* 0x0000000000147802 */ /* 0x000fe40000000f00 */
[----:B------:R-:W-:-:S09]  /*1b20*/  MOV R21, 0xfff80000 ;  /* 0xfff8000000157802 */ /* 0x000fd20000000f00 */
[----:B------:R-:W-:Y:S05]  /*1b30*/  @!P0 BRA `(.L_x_16) ;  /* 0x0000000000348947 */ /* 0x000fea0003800000 */
[----:B------:R-:W-:Y:S02]  /*1b40*/  ISETP.NE.AND P0, PT, R22, 0x7ff00000, PT ;  /* 0x7ff000001600780c */ /* 0x000fe40003f05270 */
[----:B------:R-:W-:Y:S02]  /*1b50*/  LOP3.LUT R21, R13, 0x80000000, R17, 0x48, !PT ;  /* 0x800000000d157812 */ /* 0x000fe400078e4811 */
[----:B------:R-:W-:-:S13]  /*1b60*/  ISETP.EQ.OR P0, PT, R29, RZ, !P0 ;  /* 0x000000ff1d00720c */ /* 0x000fda0004702670 */
[----:B------:R-:W-:Y:S02]  /*1b70*/  @P0 LOP3.LUT R12, R21, 0x7ff00000, RZ, 0xfc, !PT ;  /* 0x7ff00000150c0812 */ /* 0x000fe400078efcff */
[----:B------:R-:W-:Y:S02]  /*1b80*/  @!P0 MOV R20, RZ ;  /* 0x000000ff00148202 */ /* 0x000fe40000000f00 */
[----:B------:R-:W-:Y:S02]  /*1b90*/  @P0 MOV R20, RZ ;  /* 0x000000ff00140202 */ /* 0x000fe40000000f00 */
[----:B------:R-:W-:Y:S01]  /*1ba0*/  @P0 MOV R21, R12 ;  /* 0x0000000c00150202 */ /* 0x000fe20000000f00 */
[----:B------:R-:W-:Y:S06]  /*1bb0*/  BRA `(.L_x_16) ;  /* 0x0000000000147947 */ /* 0x000fec0003800000 */
.L_x_18:
[----:B------:R-:W-:Y:S02]  /*1bc0*/  LOP3.LUT R21, R17, 0x80000, RZ, 0xfc, !PT ;  /* 0x0008000011157812 */ /* 0x000fe400078efcff */
[----:B------:R-:W-:Y:S01]  /*1bd0*/  MOV R20, R16 ;  /* 0x0000001000147202 */ /* 0x000fe20000000f00 */
[----:B------:R-:W-:Y:S06]  /*1be0*/  BRA `(.L_x_16) ;  /* 0x0000000000087947 */ /* 0x000fec0003800000 */
.L_x_17:
[----:B------:R-:W-:Y:S02]  /*1bf0*/  LOP3.LUT R21, R13, 0x80000, RZ, 0xfc, !PT ;  /* 0x000800000d157812 */ /* 0x000fe400078efcff */
[----:B------:R-:W-:-:S07]  /*1c00*/  MOV R20, R12 ;  /* 0x0000000c00147202 */ /* 0x000fce0000000f00 */
.L_x_16:
[----:B------:R-:W-:Y:S05]  /*1c10*/  BSYNC.RECONVERGENT B1 ;  /* 0x0000000000017941 */ /* 0x000fea0003800200 */
.L_x_14:
[----:B------:R-:W-:Y:S01]  /*1c20*/  HFMA2 R13, -RZ, RZ, 0, 0 ;  /* 0x00000000ff0d7431 */ /* 0x000fe200000001ff */
[----:B------:R-:W-:-:S04]  /*1c30*/  MOV R12, R0 ;  /* 0x00000000000c7202 */ /* 0x000fc80000000f00 */
[----:B------:R-:W-:Y:S05]  /*1c40*/  RET.REL.NODEC R12 `(_Z16updateVelocitiesPfS_S_S_S_) ;  /* 0xffffffe00cec7950 */ /* 0x000fea0003c3ffff */
        .weak           $__internal_1_$__cuda_sm20_sqrt_rn_f32_slowpath
        .type           $__internal_1_$__cuda_sm20_sqrt_rn_f32_slowpath,@function
        .size           $__internal_1_$__cuda_sm20_sqrt_rn_f32_slowpath,(.L_x_22 - $__internal_1_$__cuda_sm20_sqrt_rn_f32_slowpath)
$__internal_1_$__cuda_sm20_sqrt_rn_f32_slowpath:
[----:B------:R-:W-:-:S13]  /*1c50*/  LOP3.LUT P0, RZ, R5, 0x7fffffff, RZ, 0xc0, !PT ;  /* 0x7fffffff05ff7812 */ /* 0x000fda000780c0ff */
[----:B------:R-:W-:Y:S01]  /*1c60*/  @!P0 MOV R4, R5 ;  /* 0x0000000500048202 */ /* 0x000fe20000000f00 */
[----:B------:R-:W-:Y:S06]  /*1c70*/  @!P0 BRA `(.L_x_19) ;  /* 0x0000000000448947 */ /* 0x000fec0003800000 */
[----:B------:R-:W-:Y:S02]  /*1c80*/  FSETP.GEU.FTZ.AND P0, PT, R5, RZ, PT ;  /* 0x000000ff0500720b */ /* 0x000fe40003f1e000 */
[----:B------:R-:W-:-:S11]  /*1c90*/  MOV R0, R5 ;  /* 0x0000000500007202 */ /* 0x000fd60000000f00 */
[----:B------:R-:W-:Y:S01]  /*1ca0*/  @!P0 MOV R4, 0x7fffffff ;  /* 0x7fffffff00048802 */ /* 0x000fe20000000f00 */
[----:B------:R-:W-:Y:S06]  /*1cb0*/  @!P0 BRA `(.L_x_19) ;  /* 0x0000000000348947 */ /* 0x000fec0003800000 */
[----:B------:R-:W-:-:S13]  /*1cc0*/  FSETP.GTU.FTZ.AND P0, PT, |R0|, +INF , PT ;  /* 0x7f8000000000780b */ /* 0x000fda0003f1c200 */
[----:B------:R-:W-:Y:S01]  /*1cd0*/  @P0 FADD.FTZ R4, R0, 1 ;  /* 0x3f80000000040421 */ /* 0x000fe20000010000 */
[----:B------:R-:W-:Y:S06]  /*1ce0*/  @P0 BRA `(.L_x_19) ;  /* 0x0000000000280947 */ /* 0x000fec0003800000 */
[----:B------:R-:W-:-:S13]  /*1cf0*/  FSETP.NEU.FTZ.AND P0, PT, |R0|, +INF , PT ;  /* 0x7f8000000000780b */ /* 0x000fda0003f1d200 */
[----:B------:R-:W-:-:S04]  /*1d00*/  @P0 FFMA R5, R0, 1.84467440737095516160e+19, RZ ;  /* 0x5f80000000050823 */ /* 0x000fc800000000ff */
[----:B------:R-:W0:Y:S02]  /*1d10*/  @P0 MUFU.RSQ R4, R5 ;  /* 0x0000000500040308 */ /* 0x000e240000001400 */
[----:B0-----:R-:W-:Y:S01]  /*1d20*/  @P0 FMUL.FTZ R6, R5, R4 ;  /* 0x0000000405060220 */ /* 0x001fe20000410000 */
[----:B------:R-:W-:Y:S01]  /*1d30*/  @P0 FMUL.FTZ R10, R4, 0.5 ;  /* 0x3f000000040a0820 */ /* 0x000fe20000410000 */
[----:B------:R-:W-:Y:S02]  /*1d40*/  @!P0 MOV R4, R0 ;  /* 0x0000000000048202 */ /* 0x000fe40000000f00 */
[----:B------:R-:W-:-:S04]  /*1d50*/  @P0 FADD.FTZ R8, -R6, -RZ ;  /* 0x800000ff06080221 */ /* 0x000fc80000010100 */
[----:B------:R-:W-:-:S04]  /*1d60*/  @P0 FFMA R9, R6, R8, R5 ;  /* 0x0000000806090223 */ /* 0x000fc80000000005 */
[----:B------:R-:W-:-:S04]  /*1d70*/  @P0 FFMA R9, R9, R10, R6 ;  /* 0x0000000a09090223 */ /* 0x000fc80000000006 */
[----:B------:R-:W-:-:S07]  /*1d80*/  @P0 FMUL.FTZ R4, R9, 2.3283064365386962891e-10 ;  /* 0x2f80000009040820 */ /* 0x000fce0000410000 */
.L_x_19:
[----:B------:R-:W-:Y:S01]  /*1d90*/  HFMA2 R5, -RZ, RZ, 0, 0 ;  /* 0x00000000ff057431 */ /* 0x000fe200000001ff */
[----:B------:R-:W-:Y:S02]  /*1da0*/  MOV R0, R4 ;  /* 0x0000000400007202 */ /* 0x000fe40000000f00 */
[----:B------:R-:W-:-:S04]  /*1db0*/  MOV R4, R11 ;  /* 0x0000000b00047202 */ /* 0x000fc80000000f00 */
[----:B------:R-:W-:Y:S05]  /*1dc0*/  RET.REL.NODEC R4 `(_Z16updateVelocitiesPfS_S_S_S_) ;  /* 0xffffffe0048c7950 */ /* 0x000fea0003c3ffff */
.L_x_20:
        /* <DEDUP_REMOVED lines=11> */
.L_x_22:


//--------------------- .nv.shared.reserved.0     --------------------------
	.section	.nv.shared.reserved.0,"aw",@nobits
	.weak		__nv_reservedSMEM_offset_0_alias
	.size		__nv_reservedSMEM_offset_0_alias, 0, 64
	.other		__nv_reservedSMEM_offset_0_alias,@"STO_CUDA_RESERVED_SHARED STV_DEFAULT"
__nv_reservedSMEM_offset_0_alias:
	.zero		0
	.zero		64


//--------------------- .nv.constant0._Z15updatePositionsPfS_S_S_ --------------------------
	.section	.nv.constant0._Z15updatePositionsPfS_S_S_,"a",@progbits
	.sectionflags	@""
	.align	4
.nv.constant0._Z15updatePositionsPfS_S_S_:
	.zero		928


//--------------------- .nv.constant0._Z16updateVelocitiesPfS_S_S_S_ --------------------------
	.section	.nv.constant0._Z16updateVelocitiesPfS_S_S_S_,"a",@progbits
	.sectionflags	@""
	.align	4
.nv.constant0._Z16updateVelocitiesPfS_S_S_S_:
	.zero		936


//--------------------- SYMBOLS --------------------------

	.type		.nv.reservedSmem.offset0,@object
	.size		.nv.reservedSmem.offset0,0x4
